	.target	sm_90a

	.elftype	@"ET_EXEC"


//--------------------- .note.nv.tkinfo           --------------------------
	.section	.note.nv.tkinfo,"",@"SHT_NOTE"
	.sectionflags	@"SHF_NOTE_NV_TKINFO"
	.tkinfo
        /*0018*/ 	.word	0x00000002
        /*0030*/ 	.string	""
        /*0030*/ 	.string	"ptxas"
        /*0030*/ 	.string	"Cuda compilation tools, release 13.0, V13.0.88"
        /*0030*/ 	.string	"Build cuda_13.0.r13.0/compiler.36424714_0"
        /*0030*/ 	.string	"-arch sm_90a -m 64 "



//--------------------- .note.nv.cuinfo           --------------------------
	.section	.note.nv.cuinfo,"",@"SHT_NOTE"
	.sectionflags	@"SHF_NOTE_NV_CUINFO"
        /*0018*/ 	.short	0x0002
        /*001a*/ 	.short	0x005a
        /*001c*/ 	.short	0x0082
	.zero		2


//--------------------- .nv.info                  --------------------------
	.section	.nv.info,"",@"SHT_CUDA_INFO"
	.align	4


	//----- nvinfo : EIATTR_REGCOUNT
	.align		4
        /*0000*/ 	.byte	0x04, 0x2f
        /*0002*/ 	.short	(.L_15 - .L_14)
	.align		4
.L_14:
        /*0004*/ 	.word	index@(_ZN7cutlass13device_kernelINS_4gemm6kernel13GemmUniversalIN4cute5tupleIJiiiiEEENS1_10collective13CollectiveMmaINS1_34MainloopSm90TmaGmmaWarpSpecializedILi6ENS5_IJNS4_1CILi1EEESB_SB_EEENS1_35KernelTmaWarpSpecializedCooperativeEEENS5_IJNSA_ILi256EEESF_NSA_ILi32EEEEEEaNS5_IJlSB_lEEEaSI_NS4_8TiledMMAINS4_8MMA_AtomIJNS4_4SM904GMMA27MMA_64x256x32_S32S8S8_SS_TNEEEENS4_6LayoutINS5_IJNSA_ILi2EEESB_SB_EEENS5_IJSB_NSA_ILi0EEESS_EEEEENS5_IJNS4_10UnderscoreESV_SV_EEEEENS4_13SM90_TMA_LOADENS4_14ComposedLayoutINS4_7SwizzleILi1ELi4ELi3EEENS4_18smem_ptr_flag_bitsILi8EEENSP_INS5_IJNSA_ILi8EEESG_EEENS5_IJSG_SB_EEEEEEEvNS4_8identityESY_S18_vS19_EENS_8epilogue10collective6detail29Sm90TmaWarpSpecializedAdapterINS1C_15DefaultEpilogueIaSI_SI_NS1B_6thread17LinearCombinationIaLi1EiiLNS1G_9ScaleType4KindE0ELNS_15FloatRoundStyleE2EaEENS1_15EpilogueDefaultEEEEEvvEEEEvNT_6ParamsE)
        /*0008*/ 	.word	0x000000a8


	//----- nvinfo : EIATTR_FRAME_SIZE
	.align		4
.L_15:
        /*000c*/ 	.byte	0x04, 0x11
        /*000e*/ 	.short	(.L_17 - .L_16)
	.align		4
.L_16:
        /*0010*/ 	.word	index@(_ZN7cutlass13device_kernelINS_4gemm6kernel13GemmUniversalIN4cute5tupleIJiiiiEEENS1_10collective13CollectiveMmaINS1_34MainloopSm90TmaGmmaWarpSpecializedILi6ENS5_IJNS4_1CILi1EEESB_SB_EEENS1_35KernelTmaWarpSpecializedCooperativeEEENS5_IJNSA_ILi256EEESF_NSA_ILi32EEEEEEaNS5_IJlSB_lEEEaSI_NS4_8TiledMMAINS4_8MMA_AtomIJNS4_4SM904GMMA27MMA_64x256x32_S32S8S8_SS_TNEEEENS4_6LayoutINS5_IJNSA_ILi2EEESB_SB_EEENS5_IJSB_NSA_ILi0EEESS_EEEEENS5_IJNS4_10UnderscoreESV_SV_EEEEENS4_13SM90_TMA_LOADENS4_14ComposedLayoutINS4_7SwizzleILi1ELi4ELi3EEENS4_18smem_ptr_flag_bitsILi8EEENSP_INS5_IJNSA_ILi8EEESG_EEENS5_IJSG_SB_EEEEEEEvNS4_8identityESY_S18_vS19_EENS_8epilogue10collective6detail29Sm90TmaWarpSpecializedAdapterINS1C_15DefaultEpilogueIaSI_SI_NS1B_6thread17LinearCombinationIaLi1EiiLNS1G_9ScaleType4KindE0ELNS_15FloatRoundStyleE2EaEENS1_15EpilogueDefaultEEEEEvvEEEEvNT_6ParamsE)
        /*0014*/ 	.word	0x000002b8


	//----- nvinfo : EIATTR_MIN_STACK_SIZE
	.align		4
.L_17:
        /*0018*/ 	.byte	0x04, 0x12
        /*001a*/ 	.short	(.L_19 - .L_18)
	.align		4
.L_18:
        /*001c*/ 	.word	index@(_ZN7cutlass13device_kernelINS_4gemm6kernel13GemmUniversalIN4cute5tupleIJiiiiEEENS1_10collective13CollectiveMmaINS1_34MainloopSm90TmaGmmaWarpSpecializedILi6ENS5_IJNS4_1CILi1EEESB_SB_EEENS1_35KernelTmaWarpSpecializedCooperativeEEENS5_IJNSA_ILi256EEESF_NSA_ILi32EEEEEEaNS5_IJlSB_lEEEaSI_NS4_8TiledMMAINS4_8MMA_AtomIJNS4_4SM904GMMA27MMA_64x256x32_S32S8S8_SS_TNEEEENS4_6LayoutINS5_IJNSA_ILi2EEESB_SB_EEENS5_IJSB_NSA_ILi0EEESS_EEEEENS5_IJNS4_10UnderscoreESV_SV_EEEEENS4_13SM90_TMA_LOADENS4_14ComposedLayoutINS4_7SwizzleILi1ELi4ELi3EEENS4_18smem_ptr_flag_bitsILi8EEENSP_INS5_IJNSA_ILi8EEESG_EEENS5_IJSG_SB_EEEEEEEvNS4_8identityESY_S18_vS19_EENS_8epilogue10collective6detail29Sm90TmaWarpSpecializedAdapterINS1C_15DefaultEpilogueIaSI_SI_NS1B_6thread17LinearCombinationIaLi1EiiLNS1G_9ScaleType4KindE0ELNS_15FloatRoundStyleE2EaEENS1_15EpilogueDefaultEEEEEvvEEEEvNT_6ParamsE)
        /*0020*/ 	.word	0x000002b8
.L_19:


//--------------------- .nv.compat                --------------------------
	.section	.nv.compat,"",@"SHT_CUDA_COMPAT_INFO"
	.align	4
        /*0000*/ 	.byte	0x02, 0x09, 0x01, 0x00, 0x02, 0x02, 0x04, 0x00, 0x02, 0x05, 0x05, 0x00, 0x03, 0x07, 0x01, 0x01
        /*0010*/ 	.byte	0x02, 0x03, 0x01, 0x00, 0x02, 0x06, 0x01, 0x00, 0x04, 0x0b, 0x08, 0x00, 0x00, 0x00, 0x00, 0x00
        /*0020*/ 	.byte	0x00, 0x00, 0x00, 0x00


//--------------------- .nv.info._ZN7cutlass13device_kernelINS_4gemm6kernel13GemmUniversalIN4cute5tupleIJiiiiEEENS1_10collective13CollectiveMmaINS1_34MainloopSm90TmaGmmaWarpSpecializedILi6ENS5_IJNS4_1CILi1EEESB_SB_EEENS1_35KernelTmaWarpSpecializedCooperativeEEENS5_IJNSA_ILi256EEESF_NSA_ILi32EEEEEEaNS5_IJlSB_lEEEaSI_NS4_8TiledMMAINS4_8MMA_AtomIJNS4_4SM904GMMA27MMA_64x256x32_S32S8S8_SS_TNEEEENS4_6LayoutINS5_IJNSA_ILi2EEESB_SB_EEENS5_IJSB_NSA_ILi0EEESS_EEEEENS5_IJNS4_10UnderscoreESV_SV_EEEEENS4_13SM90_TMA_LOADENS4_14ComposedLayoutINS4_7SwizzleILi1ELi4ELi3EEENS4_18smem_ptr_flag_bitsILi8EEENSP_INS5_IJNSA_ILi8EEESG_EEENS5_IJSG_SB_EEEEEEEvNS4_8identityESY_S18_vS19_EENS_8epilogue10collective6detail29Sm90TmaWarpSpecializedAdapterINS1C_15DefaultEpilogueIaSI_SI_NS1B_6thread17LinearCombinationIaLi1EiiLNS1G_9ScaleType4KindE0ELNS_15FloatRoundStyleE2EaEENS1_15EpilogueDefaultEEEEEvvEEEEvNT_6ParamsE --------------------------
	.section	.nv.info._ZN7cutlass13device_kernelINS_4gemm6kernel13GemmUniversalIN4cute5tupleIJiiiiEEENS1_10collective13CollectiveMmaINS1_34MainloopSm90TmaGmmaWarpSpecializedILi6ENS5_IJNS4_1CILi1EEESB_SB_EEENS1_35KernelTmaWarpSpecializedCooperativeEEENS5_IJNSA_ILi256EEESF_NSA_ILi32EEEEEEaNS5_IJlSB_lEEEaSI_NS4_8TiledMMAINS4_8MMA_AtomIJNS4_4SM904GMMA27MMA_64x256x32_S32S8S8_SS_TNEEEENS4_6LayoutINS5_IJNSA_ILi2EEESB_SB_EEENS5_IJSB_NSA_ILi0EEESS_EEEEENS5_IJNS4_10UnderscoreESV_SV_EEEEENS4_13SM90_TMA_LOADENS4_14ComposedLayoutINS4_7SwizzleILi1ELi4ELi3EEENS4_18smem_ptr_flag_bitsILi8EEENSP_INS5_IJNSA_ILi8EEESG_EEENS5_IJSG_SB_EEEEEEEvNS4_8identityESY_S18_vS19_EENS_8epilogue10collective6detail29Sm90TmaWarpSpecializedAdapterINS1C_15DefaultEpilogueIaSI_SI_NS1B_6thread17LinearCombinationIaLi1EiiLNS1G_9ScaleType4KindE0ELNS_15FloatRoundStyleE2EaEENS1_15EpilogueDefaultEEEEEvvEEEEvNT_6ParamsE,"",@"SHT_CUDA_INFO"
	.sectionflags	@""
	.align	4


	//----- nvinfo : EIATTR_CUDA_API_VERSION
	.align		4
        /*0000*/ 	.byte	0x04, 0x37
        /*0002*/ 	.short	(.L_21 - .L_20)
.L_20:
        /*0004*/ 	.word	0x00000082


	//----- nvinfo : EIATTR_KPARAM_INFO
	.align		4
.L_21:
        /*0008*/ 	.byte	0x04, 0x17
        /*000a*/ 	.short	(.L_23 - .L_22)
.L_22:
        /*000c*/ 	.word	0x00000000
        /*0010*/ 	.short	0x0000
        /*0012*/ 	.short	0x0070
        /*0014*/ 	.byte	0x00, 0xf0, 0x01, 0x10


	//----- nvinfo : EIATTR_SPARSE_MMA_MASK
	.align		4
.L_23:
        /*0018*/ 	.byte	0x03, 0x50
        /*001a*/ 	.short	0x0000


	//----- nvinfo : EIATTR_MAXREG_COUNT
	.align		4
        /*001c*/ 	.byte	0x03, 0x1b
        /*001e*/ 	.short	0x00a8


	//----- nvinfo : EIATTR_NUM_BARRIERS
	.align		4
        /*0020*/ 	.byte	0x02, 0x4c
        /*0022*/ 	.byte	0x01
	.zero		1


	//----- nvinfo : EIATTR_EXTERNS
	.align		4
        /*0024*/ 	.byte	0x04, 0x0f
        /*0026*/ 	.short	(.L_25 - .L_24)


	//   ....[0]....
	.align		4
.L_24:
        /*0028*/ 	.word	index@(__assertfail)


	//----- nvinfo : EIATTR_ANNOTATIONS
	.align		4
.L_25:
        /*002c*/ 	.byte	0x04, 0x55
        /*002e*/ 	.short	(.L_27 - .L_26)


	//   ....[0]....
.L_26:
        /*0030*/ 	.word	0x00000001
        /*0034*/ 	.byte	0xd0, 0x06, 0x00, 0x00, 0x01, 0x00, 0x00, 0x00, 0xf0, 0x06, 0x00, 0x00, 0x01, 0x00, 0x00, 0x00
        /* <DEDUP_REMOVED lines=250> */
        /*0fe4*/ 	.byte	0xd0, 0x16, 0x01, 0x00, 0x01, 0x00, 0x00, 0x00, 0xf0, 0x16, 0x01, 0x00


	//----- nvinfo : EIATTR_MERCURY_ISA_VERSION
	.align		4
.L_27:
        /*0ff0*/ 	.byte	0x03, 0x5f
        /*0ff2*/ 	.short	0x0101


	//----- nvinfo : EIATTR_INT_WARP_WIDE_INSTR_OFFSETS
	.align		4
        /*0ff4*/ 	.byte	0x04, 0x31
        /*0ff6*/ 	.short	(.L_29 - .L_28)


	//   ....[0]....
.L_28:
        /*0ff8*/ 	.word	0x00000540


	//   ....[1]....
        /*0ffc*/ 	.word	0x00000550


	//   ....[2]....
        /*1000*/ 	.word	0x000005e0


	//----- nvinfo : EIATTR_COOP_GROUP_MASK_REGIDS
	.align		4
.L_29:
        /*1004*/ 	.byte	0x04, 0x29
        /*1006*/ 	.short	(.L_31 - .L_30)


	//   ....[0]....
.L_30:
        /*1008*/ 	.word	0xffffffff


	//   ....[1]....
        /*100c*/ 	.word	0xffffffff


	//   ....[2]....
        /*1010*/ 	.word	0xffffffff


	//   ....[3]....
        /*1014*/ 	.word	0xffffffff


	//   ....[4]....
        /*1018*/ 	.word	0xffffffff


	//----- nvinfo : EIATTR_COOP_GROUP_INSTR_OFFSETS
	.align		4
.L_31:
        /*101c*/ 	.byte	0x04, 0x28
        /*101e*/ 	.short	(.L_33 - .L_32)


	//   ....[0]....
.L_32:
        /*1020*/ 	.word	0x00000070


	//   ....[1]....
        /*1024*/ 	.word	0x00000080


	//   ....[2]....
        /*1028*/ 	.word	0x000001a0


	//   ....[3]....
        /*102c*/ 	.word	0x000003f0


	//   ....[4]....
        /*1030*/ 	.word	0x000011b0


	//----- nvinfo : EIATTR_REG_RECONFIG
	.align		4
.L_33:
        /*1034*/ 	.byte	0x01, 0x54
	.zero		2


	//----- nvinfo : EIATTR_SYSCALL_OFFSETS
	.align		4
        /*1038*/ 	.byte	0x04, 0x46
        /*103a*/ 	.short	(.L_35 - .L_34)


	//   ....[0]....
.L_34:
        /*103c*/ 	.word	0x00001370


	//----- nvinfo : EIATTR_MBARRIER_INSTR_OFFSETS
	.align		4
.L_35:
        /*1040*/ 	.byte	0x04, 0x39
        /*1042*/ 	.short	(.L_37 - .L_36)


	//   ....[0]....
.L_36:
        /*1044*/ 	.word	0x00000320
        /*1048*/ 	.word	0x000000ff
        /*104c*/ 	.word	0x00000000
        /*1050*/ 	.short	0x0100
        /*1052*/ 	.byte	0x08
	.zero		1


	//   ....[1]....
        /*1054*/ 	.word	0x00000330
        /*1058*/ 	.word	0x000000ff
        /*105c*/ 	.word	0x00000030
        /*1060*/ 	.short	0x0100
        /*1062*/ 	.byte	0x08
	.zero		1


	//   ....[2]....
        /*1064*/ 	.word	0x00000340
        /*1068*/ 	.word	0x000000ff
        /*106c*/ 	.word	0x00000008
        /*1070*/ 	.short	0x0100
        /*1072*/ 	.byte	0x08
	.zero		1


	//   ....[3]....
        /*1074*/ 	.word	0x00000350
        /*1078*/ 	.word	0x000000ff
        /*107c*/ 	.word	0x00000038
        /*1080*/ 	.short	0x0100
        /*1082*/ 	.byte	0x08
	.zero		1


	//   ....[4]....
        /*1084*/ 	.word	0x00000360
        /*1088*/ 	.word	0x000000ff
        /*108c*/ 	.word	0x00000010
        /*1090*/ 	.short	0x0100
        /*1092*/ 	.byte	0x08
	.zero		1


	//   ....[5]....
        /*1094*/ 	.word	0x00000370
        /*1098*/ 	.word	0x000000ff
        /*109c*/ 	.word	0x00000040
        /*10a0*/ 	.short	0x0100
        /*10a2*/ 	.byte	0x08
	.zero		1


	//   ....[6]....
        /*10a4*/ 	.word	0x00000380
        /*10a8*/ 	.word	0x000000ff
        /*10ac*/ 	.word	0x00000018
        /*10b0*/ 	.short	0x0100
        /*10b2*/ 	.byte	0x08
	.zero		1


	//   ....[7]....
        /*10b4*/ 	.word	0x00000390
        /*10b8*/ 	.word	0x000000ff
        /*10bc*/ 	.word	0x00000048
        /*10c0*/ 	.short	0x0100
        /*10c2*/ 	.byte	0x08
	.zero		1


	//   ....[8]....
        /*10c4*/ 	.word	0x000003a0
        /*10c8*/ 	.word	0x000000ff
        /*10cc*/ 	.word	0x00000020
        /*10d0*/ 	.short	0x0100
        /*10d2*/ 	.byte	0x08
	.zero		1


	//   ....[9]....
        /*10d4*/ 	.word	0x000003b0
        /*10d8*/ 	.word	0x000000ff
        /*10dc*/ 	.word	0x00000050
        /*10e0*/ 	.short	0x0100
        /*10e2*/ 	.byte	0x08
	.zero		1


	//   ....[10]....
        /*10e4*/ 	.word	0x000003c0
        /*10e8*/ 	.word	0x000000ff
        /*10ec*/ 	.word	0x00000028
        /*10f0*/ 	.short	0x0100
        /*10f2*/ 	.byte	0x08
	.zero		1


	//   ....[11]....
        /*10f4*/ 	.word	0x000003d0
        /*10f8*/ 	.word	0x000000ff
        /*10fc*/ 	.word	0x00000058
        /*1100*/ 	.short	0x0100
        /*1102*/ 	.byte	0x08
	.zero		1


	//   ....[12]....
        /*1104*/ 	.word	0x00000660
        /*1108*/ 	.word	0x000000ff
        /*110c*/ 	.word	0x00000070
        /*1110*/ 	.short	0x0100
        /*1112*/ 	.byte	0x10
	.zero		1


	//   ....[13]....
        /*1114*/ 	.word	0x00000700
        /*1118*/ 	.word	0x000000ff
        /*111c*/ 	.word	0x00000078
        /*1120*/ 	.short	0x0100
        /*1122*/ 	.byte	0x10
	.zero		1


	//   ....[14]....
        /*1124*/ 	.word	0x00001450
        /*1128*/ 	.word	0x00000003
        /*112c*/ 	.word	0x00000000
        /*1130*/ 	.short	0x010a
        /*1132*/ 	.byte	0x3f
	.zero		1


	//   ....[15]....
        /*1134*/ 	.word	0x00001490
        /*1138*/ 	.word	0x00000003
        /*113c*/ 	.word	0x00000000
        /*1140*/ 	.short	0x010a
        /*1142*/ 	.byte	0x3f
	.zero		1


	//   ....[16]....
        /*1144*/ 	.word	0x00001b30
        /*1148*/ 	.word	0x00000004
        /*114c*/ 	.word	0x00000000
        /*1150*/ 	.short	0x010a
        /*1152*/ 	.byte	0x3f
	.zero		1


	//   ....[17]....
        /*1154*/ 	.word	0x00001b70
        /*1158*/ 	.word	0x00000004
        /*115c*/ 	.word	0x00000000
        /*1160*/ 	.short	0x010a
        /*1162*/ 	.byte	0x3f
	.zero		1


	//   ....[18]....
        /*1164*/ 	.word	0x00002790
        /*1168*/ 	.word	0x000000ff
        /*116c*/ 	.word	0x00000000
        /*1170*/ 	.short	0x0101
        /*1172*/ 	.byte	0x04
	.zero		1


	//   ....[19]....
        /*1174*/ 	.word	0x00002980
        /*1178*/ 	.word	0x00000000
        /*117c*/ 	.word	0x00000000
        /*1180*/ 	.short	0x0101
        /*1182*/ 	.byte	0x3f
	.zero		1


	//   ....[20]....
        /*1184*/ 	.word	0x000112a0
        /*1188*/ 	.word	0x0000000a
        /*118c*/ 	.word	0x00000030
        /*1190*/ 	.short	0x010a
        /*1192*/ 	.byte	0x3f
	.zero		1


	//   ....[21]....
        /*1194*/ 	.word	0x000115f0
        /*1198*/ 	.word	0x00000002
        /*119c*/ 	.word	0x00000078
        /*11a0*/ 	.short	0x0101
        /*11a2*/ 	.byte	0x3f
	.zero		1


	//   ....[22]....
        /*11a4*/ 	.word	0x00011df0
        /*11a8*/ 	.word	0x00000005
        /*11ac*/ 	.word	0x00000000
        /*11b0*/ 	.short	0x010a
        /*11b2*/ 	.byte	0x3f
	.zero		1


	//   ....[23]....
        /*11b4*/ 	.word	0x00011e80
        /*11b8*/ 	.word	0x00000007
        /*11bc*/ 	.word	0x00000000
        /*11c0*/ 	.short	0x010a
        /*11c2*/ 	.byte	0x3f
	.zero		1


	//   ....[24]....
        /*11c4*/ 	.word	0x00011f10
        /*11c8*/ 	.word	0x00000007
        /*11cc*/ 	.word	0x00000000
        /*11d0*/ 	.short	0x010a
        /*11d2*/ 	.byte	0x3f
	.zero		1


	//   ....[25]....
        /*11d4*/ 	.word	0x00011fa0
        /*11d8*/ 	.word	0x00000007
        /*11dc*/ 	.word	0x00000000
        /*11e0*/ 	.short	0x010a
        /*11e2*/ 	.byte	0x3f
	.zero		1


	//   ....[26]....
        /*11e4*/ 	.word	0x00012030
        /*11e8*/ 	.word	0x00000007
        /*11ec*/ 	.word	0x00000000
        /*11f0*/ 	.short	0x010a
        /*11f2*/ 	.byte	0x3f
	.zero		1


	//   ....[27]....
        /*11f4*/ 	.word	0x000120c0
        /*11f8*/ 	.word	0x00000003
        /*11fc*/ 	.word	0x00000000
        /*1200*/ 	.short	0x010a
        /*1202*/ 	.byte	0x3f
	.zero		1


	//   ....[28]....
        /*1204*/ 	.word	0x00012120
        /*1208*/ 	.word	0x00000003
        /*120c*/ 	.word	0x00000000
        /*1210*/ 	.short	0x010a
        /*1212*/ 	.byte	0x3f
	.zero		1


	//   ....[29]....
        /*1214*/ 	.word	0x00012170
        /*1218*/ 	.word	0x00000004
        /*121c*/ 	.word	0x00000000
        /*1220*/ 	.short	0x010a
        /*1222*/ 	.byte	0x3f
	.zero		1


	//   ....[30]....
        /*1224*/ 	.word	0x00012240
        /*1228*/ 	.word	0x0000000a
        /*122c*/ 	.word	0x00000030
        /*1230*/ 	.short	0x010a
        /*1232*/ 	.byte	0x3f
	.zero		1


	//   ....[31]....
        /*1234*/ 	.word	0x00012310
        /*1238*/ 	.word	0x00000005
        /*123c*/ 	.word	0x00000000
        /*1240*/ 	.short	0x010a
        /*1242*/ 	.byte	0x3f
	.zero		1


	//   ....[32]....
        /*1244*/ 	.word	0x00012360
        /*1248*/ 	.word	0x00000007
        /*124c*/ 	.word	0x00000000
        /*1250*/ 	.short	0x010a
        /*1252*/ 	.byte	0x3f
	.zero		1


	//   ....[33]....
        /*1254*/ 	.word	0x000123b0
        /*1258*/ 	.word	0x00000007
        /*125c*/ 	.word	0x00000000
        /*1260*/ 	.short	0x010a
        /*1262*/ 	.byte	0x3f
	.zero		1


	//   ....[34]....
        /*1264*/ 	.word	0x00012400
        /*1268*/ 	.word	0x00000007
        /*126c*/ 	.word	0x00000000
        /*1270*/ 	.short	0x010a
        /*1272*/ 	.byte	0x3f
	.zero		1


	//   ....[35]....
        /*1274*/ 	.word	0x00012450
        /*1278*/ 	.word	0x00000007
        /*127c*/ 	.word	0x00000000
        /*1280*/ 	.short	0x010a
        /*1282*/ 	.byte	0x3f
	.zero		1


	//----- nvinfo : EIATTR_NUM_MBARRIERS
	.align		4
.L_37:
        /*1284*/ 	.byte	0x03, 0x38
        /*1286*/ 	.short	0x000e


	//----- nvinfo : EIATTR_EXIT_INSTR_OFFSETS
	.align		4
        /*1288*/ 	.byte	0x04, 0x1c
        /*128a*/ 	.short	(.L_39 - .L_38)


	//   ....[0]....
.L_38:
        /*128c*/ 	.word	0x00000760


	//   ....[1]....
        /*1290*/ 	.word	0x000010d0


	//   ....[2]....
        /*1294*/ 	.word	0x00010820


	//   ....[3]....
        /*1298*/ 	.word	0x00010f30


	//   ....[4]....
        /*129c*/ 	.word	0x00012110


	//----- nvinfo : EIATTR_MAX_THREADS
	.align		4
.L_39:
        /*12a0*/ 	.byte	0x04, 0x05
        /*12a2*/ 	.short	(.L_41 - .L_40)
.L_40:
        /*12a4*/ 	.word	0x00000180
        /*12a8*/ 	.word	0x00000001
        /*12ac*/ 	.word	0x00000001


	//----- nvinfo : EIATTR_CRS_STACK_SIZE
	.align		4
.L_41:
        /*12b0*/ 	.byte	0x04, 0x1e
        /*12b2*/ 	.short	(.L_43 - .L_42)
.L_42:
        /*12b4*/ 	.word	0x00000000


	//----- nvinfo : EIATTR_CBANK_PARAM_SIZE
	.align		4
.L_43:
        /*12b8*/ 	.byte	0x03, 0x19
        /*12ba*/ 	.short	0x0470


	//----- nvinfo : EIATTR_PARAM_CBANK
	.align		4
        /*12bc*/ 	.byte	0x04, 0x0a
        /*12be*/ 	.short	(.L_45 - .L_44)
	.align		4
.L_44:
        /*12c0*/ 	.word	index@(.nv.constant0._ZN7cutlass13device_kernelINS_4gemm6kernel13GemmUniversalIN4cute5tupleIJiiiiEEENS1_10collective13CollectiveMmaINS1_34MainloopSm90TmaGmmaWarpSpecializedILi6ENS5_IJNS4_1CILi1EEESB_SB_EEENS1_35KernelTmaWarpSpecializedCooperativeEEENS5_IJNSA_ILi256EEESF_NSA_ILi32EEEEEEaNS5_IJlSB_lEEEaSI_NS4_8TiledMMAINS4_8MMA_AtomIJNS4_4SM904GMMA27MMA_64x256x32_S32S8S8_SS_TNEEEENS4_6LayoutINS5_IJNSA_ILi2EEESB_SB_EEENS5_IJSB_NSA_ILi0EEESS_EEEEENS5_IJNS4_10UnderscoreESV_SV_EEEEENS4_13SM90_TMA_LOADENS4_14ComposedLayoutINS4_7SwizzleILi1ELi4ELi3EEENS4_18smem_ptr_flag_bitsILi8EEENSP_INS5_IJNSA_ILi8EEESG_EEENS5_IJSG_SB_EEEEEEEvNS4_8identityESY_S18_vS19_EENS_8epilogue10collective6detail29Sm90TmaWarpSpecializedAdapterINS1C_15DefaultEpilogueIaSI_SI_NS1B_6thread17LinearCombinationIaLi1EiiLNS1G_9ScaleType4KindE0ELNS_15FloatRoundStyleE2EaEENS1_15EpilogueDefaultEEEEEvvEEEEvNT_6ParamsE)
        /*12c4*/ 	.short	0x0210
        /*12c6*/ 	.short	0x0470


	//----- nvinfo : EIATTR_SW_WAR
	.align		4
.L_45:
        /*12c8*/ 	.byte	0x04, 0x36
        /*12ca*/ 	.short	(.L_47 - .L_46)
.L_46:
        /*12cc*/ 	.word	0x00000008
.L_47:


//--------------------- .nv.callgraph             --------------------------
	.section	.nv.callgraph,"",@"SHT_CUDA_CALLGRAPH"
	.align	4
	.sectionentsize	8
	.align		4
        /*0000*/ 	.word	0x00000000
	.align		4
        /*0004*/ 	.word	0xffffffff
	.align		4
        /*0008*/ 	.word	index@(_ZN7cutlass13device_kernelINS_4gemm6kernel13GemmUniversalIN4cute5tupleIJiiiiEEENS1_10collective13CollectiveMmaINS1_34MainloopSm90TmaGmmaWarpSpecializedILi6ENS5_IJNS4_1CILi1EEESB_SB_EEENS1_35KernelTmaWarpSpecializedCooperativeEEENS5_IJNSA_ILi256EEESF_NSA_ILi32EEEEEEaNS5_IJlSB_lEEEaSI_NS4_8TiledMMAINS4_8MMA_AtomIJNS4_4SM904GMMA27MMA_64x256x32_S32S8S8_SS_TNEEEENS4_6LayoutINS5_IJNSA_ILi2EEESB_SB_EEENS5_IJSB_NSA_ILi0EEESS_EEEEENS5_IJNS4_10UnderscoreESV_SV_EEEEENS4_13SM90_TMA_LOADENS4_14ComposedLayoutINS4_7SwizzleILi1ELi4ELi3EEENS4_18smem_ptr_flag_bitsILi8EEENSP_INS5_IJNSA_ILi8EEESG_EEENS5_IJSG_SB_EEEEEEEvNS4_8identityESY_S18_vS19_EENS_8epilogue10collective6detail29Sm90TmaWarpSpecializedAdapterINS1C_15DefaultEpilogueIaSI_SI_NS1B_6thread17LinearCombinationIaLi1EiiLNS1G_9ScaleType4KindE0ELNS_15FloatRoundStyleE2EaEENS1_15EpilogueDefaultEEEEEvvEEEEvNT_6ParamsE)
	.align		4
        /*000c*/ 	.word	index@(__assertfail)
	.align		4
        /*0010*/ 	.word	0x00000000
	.align		4
        /*0014*/ 	.word	0xfffffffe
	.align		4
        /*0018*/ 	.word	0x00000000
	.align		4
        /*001c*/ 	.word	0xfffffffd
	.align		4
        /*0020*/ 	.word	0x00000000
	.align		4
        /*0024*/ 	.word	0xfffffffc


//--------------------- .nv.constant4             --------------------------
	.section	.nv.constant4,"a",@progbits
	.align	8
	.align		8
.nv.constant4:
        /*0000*/ 	.dword	__assertfail
	.align		8
        /*0008*/ 	.dword	__unnamed_1
	.align		8
        /*0010*/ 	.dword	_ZN40_INTERNAL_dfd26d47_4_k_cu_fa041b0c_315214cuda3std3__45__cpo5beginE
	.align		8
        /*0018*/ 	.dword	_ZN40_INTERNAL_dfd26d47_4_k_cu_fa041b0c_315214cuda3std3__45__cpo3endE
	.align		8
        /*0020*/ 	.dword	_ZN40_INTERNAL_dfd26d47_4_k_cu_fa041b0c_315214cuda3std3__45__cpo6cbeginE
	.align		8
        /*0028*/ 	.dword	_ZN40_INTERNAL_dfd26d47_4_k_cu_fa041b0c_315214cuda3std3__45__cpo4cendE
	.align		8
        /*0030*/ 	.dword	_ZN40_INTERNAL_dfd26d47_4_k_cu_fa041b0c_315214cuda3std3__442_GLOBAL__N__dfd26d47_4_k_cu_fa041b0c_315216ignoreE
	.align		8
        /*0038*/ 	.dword	_ZN40_INTERNAL_dfd26d47_4_k_cu_fa041b0c_315214cuda3std3__419piecewise_constructE
	.align		8
        /*0040*/ 	.dword	_ZN40_INTERNAL_dfd26d47_4_k_cu_fa041b0c_315214cuda3std3__48in_placeE
	.align		8
        /*0048*/ 	.dword	_ZN40_INTERNAL_dfd26d47_4_k_cu_fa041b0c_315214cuda3std6ranges3__45__cpo4swapE
	.align		8
        /*0050*/ 	.dword	_ZN40_INTERNAL_dfd26d47_4_k_cu_fa041b0c_315214cuda3std6ranges3__45__cpo9iter_moveE
	.align		8
        /*0058*/ 	.dword	_ZN40_INTERNAL_dfd26d47_4_k_cu_fa041b0c_315214cute7productE
	.align		8
        /*0060*/ 	.dword	_ZN40_INTERNAL_dfd26d47_4_k_cu_fa041b0c_315214cute1_E
	.align		8
        /*0068*/ 	.dword	$str$22
	.align		8
        /*0070*/ 	.dword	$str$23


//--------------------- .text._ZN7cutlass13device_kernelINS_4gemm6kernel13GemmUniversalIN4cute5tupleIJiiiiEEENS1_10collective13CollectiveMmaINS1_34MainloopSm90TmaGmmaWarpSpecializedILi6ENS5_IJNS4_1CILi1EEESB_SB_EEENS1_35KernelTmaWarpSpecializedCooperativeEEENS5_IJNSA_ILi256EEESF_NSA_ILi32EEEEEEaNS5_IJlSB_lEEEaSI_NS4_8TiledMMAINS4_8MMA_AtomIJNS4_4SM904GMMA27MMA_64x256x32_S32S8S8_SS_TNEEEENS4_6LayoutINS5_IJNSA_ILi2EEESB_SB_EEENS5_IJSB_NSA_ILi0EEESS_EEEEENS5_IJNS4_10UnderscoreESV_SV_EEEEENS4_13SM90_TMA_LOADENS4_14ComposedLayoutINS4_7SwizzleILi1ELi4ELi3EEENS4_18smem_ptr_flag_bitsILi8EEENSP_INS5_IJNSA_ILi8EEESG_EEENS5_IJSG_SB_EEEEEEEvNS4_8identityESY_S18_vS19_EENS_8epilogue10collective6detail29Sm90TmaWarpSpecializedAdapterINS1C_15DefaultEpilogueIaSI_SI_NS1B_6thread17LinearCombinationIaLi1EiiLNS1G_9ScaleType4KindE0ELNS_15FloatRoundStyleE2EaEENS1_15EpilogueDefaultEEEEEvvEEEEvNT_6ParamsE --------------------------
	.section	.text._ZN7cutlass13device_kernelINS_4gemm6kernel13GemmUniversalIN4cute5tupleIJiiiiEEENS1_10collective13CollectiveMmaINS1_34MainloopSm90TmaGmmaWarpSpecializedILi6ENS5_IJNS4_1CILi1EEESB_SB_EEENS1_35KernelTmaWarpSpecializedCooperativeEEENS5_IJNSA_ILi256EEESF_NSA_ILi32EEEEEEaNS5_IJlSB_lEEEaSI_NS4_8TiledMMAINS4_8MMA_AtomIJNS4_4SM904GMMA27MMA_64x256x32_S32S8S8_SS_TNEEEENS4_6LayoutINS5_IJNSA_ILi2EEESB_SB_EEENS5_IJSB_NSA_ILi0EEESS_EEEEENS5_IJNS4_10UnderscoreESV_SV_EEEEENS4_13SM90_TMA_LOADENS4_14ComposedLayoutINS4_7SwizzleILi1ELi4ELi3EEENS4_18smem_ptr_flag_bitsILi8EEENSP_INS5_IJNSA_ILi8EEESG_EEENS5_IJSG_SB_EEEEEEEvNS4_8identityESY_S18_vS19_EENS_8epilogue10collective6detail29Sm90TmaWarpSpecializedAdapterINS1C_15DefaultEpilogueIaSI_SI_NS1B_6thread17LinearCombinationIaLi1EiiLNS1G_9ScaleType4KindE0ELNS_15FloatRoundStyleE2EaEENS1_15EpilogueDefaultEEEEEvvEEEEvNT_6ParamsE,"ax",@progbits
	.align	128
.text._ZN7cutlass13device_kernelINS_4gemm6kernel13GemmUniversalIN4cute5tupleIJiiiiEEENS1_10collective13CollectiveMmaINS1_34MainloopSm90TmaGmmaWarpSpecializedILi6ENS5_IJNS4_1CILi1EEESB_SB_EEENS1_35KernelTmaWarpSpecializedCooperativeEEENS5_IJNSA_ILi256EEESF_NSA_ILi32EEEEEEaNS5_IJlSB_lEEEaSI_NS4_8TiledMMAINS4_8MMA_AtomIJNS4_4SM904GMMA27MMA_64x256x32_S32S8S8_SS_TNEEEENS4_6LayoutINS5_IJNSA_ILi2EEESB_SB_EEENS5_IJSB_NSA_ILi0EEESS_EEEEENS5_IJNS4_10UnderscoreESV_SV_EEEEENS4_13SM90_TMA_LOADENS4_14ComposedLayoutINS4_7SwizzleILi1ELi4ELi3EEENS4_18smem_ptr_flag_bitsILi8EEENSP_INS5_IJNSA_ILi8EEESG_EEENS5_IJSG_SB_EEEEEEEvNS4_8identityESY_S18_vS19_EENS_8epilogue10collective6detail29Sm90TmaWarpSpecializedAdapterINS1C_15DefaultEpilogueIaSI_SI_NS1B_6thread17LinearCombinationIaLi1EiiLNS1G_9ScaleType4KindE0ELNS_15FloatRoundStyleE2EaEENS1_15EpilogueDefaultEEEEEvvEEEEvNT_6ParamsE:
        .type           _ZN7cutlass13device_kernelINS_4gemm6kernel13GemmUniversalIN4cute5tupleIJiiiiEEENS1_10collective13CollectiveMmaINS1_34MainloopSm90TmaGmmaWarpSpecializedILi6ENS5_IJNS4_1CILi1EEESB_SB_EEENS1_35KernelTmaWarpSpecializedCooperativeEEENS5_IJNSA_ILi256EEESF_NSA_ILi32EEEEEEaNS5_IJlSB_lEEEaSI_NS4_8TiledMMAINS4_8MMA_AtomIJNS4_4SM904GMMA27MMA_64x256x32_S32S8S8_SS_TNEEEENS4_6LayoutINS5_IJNSA_ILi2EEESB_SB_EEENS5_IJSB_NSA_ILi0EEESS_EEEEENS5_IJNS4_10UnderscoreESV_SV_EEEEENS4_13SM90_TMA_LOADENS4_14ComposedLayoutINS4_7SwizzleILi1ELi4ELi3EEENS4_18smem_ptr_flag_bitsILi8EEENSP_INS5_IJNSA_ILi8EEESG_EEENS5_IJSG_SB_EEEEEEEvNS4_8identityESY_S18_vS19_EENS_8epilogue10collective6detail29Sm90TmaWarpSpecializedAdapterINS1C_15DefaultEpilogueIaSI_SI_NS1B_6thread17LinearCombinationIaLi1EiiLNS1G_9ScaleType4KindE0ELNS_15FloatRoundStyleE2EaEENS1_15EpilogueDefaultEEEEEvvEEEEvNT_6ParamsE,@function
        .size           _ZN7cutlass13device_kernelINS_4gemm6kernel13GemmUniversalIN4cute5tupleIJiiiiEEENS1_10collective13CollectiveMmaINS1_34MainloopSm90TmaGmmaWarpSpecializedILi6ENS5_IJNS4_1CILi1EEESB_SB_EEENS1_35KernelTmaWarpSpecializedCooperativeEEENS5_IJNSA_ILi256EEESF_NSA_ILi32EEEEEEaNS5_IJlSB_lEEEaSI_NS4_8TiledMMAINS4_8MMA_AtomIJNS4_4SM904GMMA27MMA_64x256x32_S32S8S8_SS_TNEEEENS4_6LayoutINS5_IJNSA_ILi2EEESB_SB_EEENS5_IJSB_NSA_ILi0EEESS_EEEEENS5_IJNS4_10UnderscoreESV_SV_EEEEENS4_13SM90_TMA_LOADENS4_14ComposedLayoutINS4_7SwizzleILi1ELi4ELi3EEENS4_18smem_ptr_flag_bitsILi8EEENSP_INS5_IJNSA_ILi8EEESG_EEENS5_IJSG_SB_EEEEEEEvNS4_8identityESY_S18_vS19_EENS_8epilogue10collective6detail29Sm90TmaWarpSpecializedAdapterINS1C_15DefaultEpilogueIaSI_SI_NS1B_6thread17LinearCombinationIaLi1EiiLNS1G_9ScaleType4KindE0ELNS_15FloatRoundStyleE2EaEENS1_15EpilogueDefaultEEEEEvvEEEEvNT_6ParamsE,(.L_x_586 - _ZN7cutlass13device_kernelINS_4gemm6kernel13GemmUniversalIN4cute5tupleIJiiiiEEENS1_10collective13CollectiveMmaINS1_34MainloopSm90TmaGmmaWarpSpecializedILi6ENS5_IJNS4_1CILi1EEESB_SB_EEENS1_35KernelTmaWarpSpecializedCooperativeEEENS5_IJNSA_ILi256EEESF_NSA_ILi32EEEEEEaNS5_IJlSB_lEEEaSI_NS4_8TiledMMAINS4_8MMA_AtomIJNS4_4SM904GMMA27MMA_64x256x32_S32S8S8_SS_TNEEEENS4_6LayoutINS5_IJNSA_ILi2EEESB_SB_EEENS5_IJSB_NSA_ILi0EEESS_EEEEENS5_IJNS4_10UnderscoreESV_SV_EEEEENS4_13SM90_TMA_LOADENS4_14ComposedLayoutINS4_7SwizzleILi1ELi4ELi3EEENS4_18smem_ptr_flag_bitsILi8EEENSP_INS5_IJNSA_ILi8EEESG_EEENS5_IJSG_SB_EEEEEEEvNS4_8identityESY_S18_vS19_EENS_8epilogue10collective6detail29Sm90TmaWarpSpecializedAdapterINS1C_15DefaultEpilogueIaSI_SI_NS1B_6thread17LinearCombinationIaLi1EiiLNS1G_9ScaleType4KindE0ELNS_15FloatRoundStyleE2EaEENS1_15EpilogueDefaultEEEEEvvEEEEvNT_6ParamsE)
        .other          _ZN7cutlass13device_kernelINS_4gemm6kernel13GemmUniversalIN4cute5tupleIJiiiiEEENS1_10collective13CollectiveMmaINS1_34MainloopSm90TmaGmmaWarpSpecializedILi6ENS5_IJNS4_1CILi1EEESB_SB_EEENS1_35KernelTmaWarpSpecializedCooperativeEEENS5_IJNSA_ILi256EEESF_NSA_ILi32EEEEEEaNS5_IJlSB_lEEEaSI_NS4_8TiledMMAINS4_8MMA_AtomIJNS4_4SM904GMMA27MMA_64x256x32_S32S8S8_SS_TNEEEENS4_6LayoutINS5_IJNSA_ILi2EEESB_SB_EEENS5_IJSB_NSA_ILi0EEESS_EEEEENS5_IJNS4_10UnderscoreESV_SV_EEEEENS4_13SM90_TMA_LOADENS4_14ComposedLayoutINS4_7SwizzleILi1ELi4ELi3EEENS4_18smem_ptr_flag_bitsILi8EEENSP_INS5_IJNSA_ILi8EEESG_EEENS5_IJSG_SB_EEEEEEEvNS4_8identityESY_S18_vS19_EENS_8epilogue10collective6detail29Sm90TmaWarpSpecializedAdapterINS1C_15DefaultEpilogueIaSI_SI_NS1B_6thread17LinearCombinationIaLi1EiiLNS1G_9ScaleType4KindE0ELNS_15FloatRoundStyleE2EaEENS1_15EpilogueDefaultEEEEEvvEEEEvNT_6ParamsE,@"STO_CUDA_ENTRY STV_DEFAULT"
_ZN7cutlass13device_kernelINS_4gemm6kernel13GemmUniversalIN4cute5tupleIJiiiiEEENS1_10collective13CollectiveMmaINS1_34MainloopSm90TmaGmmaWarpSpecializedILi6ENS5_IJNS4_1CILi1EEESB_SB_EEENS1_35KernelTmaWarpSpecializedCooperativeEEENS5_IJNSA_ILi256EEESF_NSA_ILi32EEEEEEaNS5_IJlSB_lEEEaSI_NS4_8TiledMMAINS4_8MMA_AtomIJNS4_4SM904GMMA27MMA_64x256x32_S32S8S8_SS_TNEEEENS4_6LayoutINS5_IJNSA_ILi2EEESB_SB_EEENS5_IJSB_NSA_ILi0EEESS_EEEEENS5_IJNS4_10UnderscoreESV_SV_EEEEENS4_13SM90_TMA_LOADENS4_14ComposedLayoutINS4_7SwizzleILi1ELi4ELi3EEENS4_18smem_ptr_flag_bitsILi8EEENSP_INS5_IJNSA_ILi8EEESG_EEENS5_IJSG_SB_EEEEEEEvNS4_8identityESY_S18_vS19_EENS_8epilogue10collective6detail29Sm90TmaWarpSpecializedAdapterINS1C_15DefaultEpilogueIaSI_SI_NS1B_6thread17LinearCombinationIaLi1EiiLNS1G_9ScaleType4KindE0ELNS_15FloatRoundStyleE2EaEENS1_15EpilogueDefaultEEEEEvvEEEEvNT_6ParamsE:
[----:B------:R-:W0:Y:S02]  /*0000*/  LDC R1, c[0x0][0x28] ;  /* 0x00000a00ff017b82 */ /* 0x000e240000000800 */
[----:B0-----:R-:W-:Y:S01]  /*0010*/  VIADD R1, R1, 0xfffffd48 ;  /* 0xfffffd4801017836 */ /* 0x001fe20000000000 */
[----:B------:R-:W0:Y:S01]  /*0020*/  S2R R2, SR_TID.X ;  /* 0x0000000000027919 */ /* 0x000e220000002100 */
[----:B------:R-:W-:Y:S01]  /*0030*/  ELECT P0, URZ, PT ;  /* 0x00000000003f782f */ /* 0x000fe20003800000 */
[----:B------:R-:W-:Y:S01]  /*0040*/  BSSY B0, `(.L_x_0) ;  /* 0x0000015000007945 */ /* 0x000fe20003800000 */
[--C-:B0-----:R-:W-:Y:S02]  /*0050*/  SHF.R.U32.HI R0, RZ, 0x5, R2.reuse ;  /* 0x00000005ff007819 */ /* 0x101fe40000011602 */
[----:B------:R-:W-:-:S03]  /*0060*/  SHF.R.U32.HI R2, RZ, 0x7, R2 ;  /* 0x00000007ff027819 */ /* 0x000fc60000011602 */
[----:B------:R-:W0:Y:S04]  /*0070*/  SHFL.IDX PT, R3, R0, RZ, 0x1f ;  /* 0x00001fff00037589 */ /* 0x000e2800000e0000 */
[----:B------:R-:W1:Y:S01]  /*0080*/  SHFL.IDX PT, R2, R2, RZ, 0x1f ;  /* 0x00001fff02027589 */ /* 0x000e6200000e0000 */
[----:B0-----:R-:W-:Y:S02]  /*0090*/  R2UR UR10, R3 ;  /* 0x00000000030a72ca */ /* 0x001fe400000e0000 */
[----:B-1----:R-:W-:-:S11]  /*00a0*/  R2UR UR5, R2 ;  /* 0x00000000020572ca */ /* 0x002fd600000e0000 */
[----:B------:R-:W-:Y:S02]  /*00b0*/  USHF.R.S32.HI UR4, URZ, 0x1f, UR10 ;  /* 0x0000001f3f047899 */ /* 0x000fe4000801140a */
[----:B------:R-:W-:Y:S02]  /*00c0*/  ISETP.NE.OR P0, PT, RZ, UR10, !P0 ;  /* 0x0000000aff007c0c */ /* 0x000fe4000c705670 */
[----:B------:R-:W-:-:S04]  /*00d0*/  ULEA.HI UR4, UR4, UR10, URZ, 0x2 ;  /* 0x0000000a04047291 */ /* 0x000fc8000f8f103f */
[----:B------:R-:W-:-:S04]  /*00e0*/  ULOP3.LUT UR4, UR4, 0xfffffffc, URZ, 0xc0, !UPT ;  /* 0xfffffffc04047892 */ /* 0x000fc8000f8ec03f */
[----:B------:R-:W-:-:S03]  /*00f0*/  UIADD3 UR10, UR10, -UR4, URZ ;  /* 0x800000040a0a7290 */ /* 0x000fc6000fffe03f */
[----:B------:R-:W-:Y:S09]  /*0100*/  @P0 BRA `(.L_x_1) ;  /* 0x0000000000200947 */ /* 0x000ff20003800000 */
[----:B------:R-:W-:Y:S02]  /*0110*/  ULDC.64 UR6, c[0x0][0x198] ;  /* 0x0000660000067ab9 */ /* 0x000fe40000000a00 */
[----:B------:R-:W-:Y:S02]  /*0120*/  UIADD3 UR8, UP0, UR6, 0xf0, URZ ;  /* 0x000000f006087890 */ /* 0x000fe4000ff1e03f */
[----:B------:R-:W-:Y:S02]  /*0130*/  UIADD3 UR6, UP1, UR6, 0x1f0, URZ ;  /* 0x000001f006067890 */ /* 0x000fe4000ff3e03f */
[----:B------:R-:W-:Y:S02]  /*0140*/  UIADD3.X UR9, URZ, UR7, URZ, UP0, !UPT ;  /* 0x000000073f097290 */ /* 0x000fe400087fe43f */
[----:B------:R-:W-:-:S07]  /*0150*/  UIADD3.X UR7, URZ, UR7, URZ, UP1, !UPT ;  /* 0x000000073f077290 */ /* 0x000fce0008ffe43f */
[----:B------:R0:W-:Y:S02]  /*0160*/  UTMACCTL.PF [UR8] ;  /* 0x00000000080079b9 */ /* 0x0001e40008040000 */
[----:B------:R0:W-:Y:S02]  /*0170*/  UTMACCTL.PF [UR6] ;  /* 0x00000000060079b9 */ /* 0x0001e40008040000 */
[----:B0-----:R-:W-:Y:S01]  /*0180*/  NOP ;  /* 0x0000000000007918 */ /* 0x001fe20000000000 */
.L_x_1:
[----:B------:R-:W-:Y:S05]  /*0190*/  BSYNC B0 ;  /* 0x0000000000007941 */ /* 0x000fea0003800000 */
.L_x_0:
[----:B------:R-:W0:Y:S01]  /*01a0*/  SHFL.IDX PT, R2, R0, RZ, 0x1f ;  /* 0x00001fff00027589 */ /* 0x000e2200000e0000 */
[----:B------:R-:W-:Y:S01]  /*01b0*/  UISETP.NE.AND UP0, UPT, UR10, 0x3, UPT ;  /* 0x000000030a00788c */ /* 0x000fe2000bf05270 */
[----:B------:R-:W-:Y:S01]  /*01c0*/  ISETP.NE.AND P1, PT, RZ, UR5, PT ;  /* 0x00000005ff007c0c */ /* 0x000fe2000bf25270 */
[----:B------:R-:W-:Y:S02]  /*01d0*/  UIADD3 UR18, UR5, -0x1, URZ ;  /* 0xffffffff05127890 */ /* 0x000fe4000fffe03f */
[----:B------:R-:W-:Y:S02]  /*01e0*/  UISETP.EQ.OR UP0, UPT, UR10, URZ, !UP0 ;  /* 0x0000003f0a00728c */ /* 0x000fe4000c702670 */
[----:B------:R-:W-:Y:S02]  /*01f0*/  UISETP.GE.U32.AND UP1, UPT, UR18, 0x2, UPT ;  /* 0x000000021200788c */ /* 0x000fe4000bf26070 */
[----:B------:R-:W-:-:S04]  /*0200*/  UISETP.EQ.AND UP0, UPT, UR5, URZ, UP0 ;  /* 0x0000003f0500728c */ /* 0x000fc80008702270 */
[----:B------:R-:W-:-:S04]  /*0210*/  USEL UR40, URZ, 0x1, !UP0 ;  /* 0x000000013f287887 */ /* 0x000fc8000c000000 */
[----:B------:R-:W-:Y:S01]  /*0220*/  USEL UR40, UR40, 0x2, UP1 ;  /* 0x0000000228287887 */ /* 0x000fe20008800000 */
[----:B0-----:R-:W-:-:S13]  /*0230*/  ISETP.NE.AND P0, PT, R2, RZ, PT ;  /* 0x000000ff0200720c */ /* 0x001fda0003f05270 */
[----:B------:R-:W-:Y:S05]  /*0240*/  @P0 BRA `(.L_x_2) ;  /* 0x0000000000680947 */ /* 0x000fea0003800000 */
[----:B------:R-:W0:Y:S01]  /*0250*/  S2UR UR8, SR_CgaCtaId ;  /* 0x00000000000879c3 */ /* 0x000e220000008800 */
[----:B------:R-:W-:Y:S01]  /*0260*/  UMOV UR4, 0x400 ;  /* 0x0000040000047882 */ /* 0x000fe20000000000 */
[----:B------:R-:W-:Y:S01]  /*0270*/  UMOV UR5, 0x1 ;  /* 0x0000000100057882 */ /* 0x000fe20000000000 */
[----:B------:R-:W-:Y:S01]  /*0280*/  UMOV UR6, 0x100 ;  /* 0x0000010000067882 */ /* 0x000fe20000000000 */
[----:B------:R-:W-:Y:S01]  /*0290*/  ELECT P0, URZ, PT ;  /* 0x00000000003f782f */ /* 0x000fe20003800000 */
[----:B------:R-:W-:-:S04]  /*02a0*/  UIADD3 UR6, -UR6, 0x100000, URZ ;  /* 0x0010000006067890 */ /* 0x000fc8000fffe13f */
[----:B------:R-:W-:Y:S02]  /*02b0*/  USHF.L.U32 UR7, UR6, 0xb, URZ ;  /* 0x0000000b06077899 */ /* 0x000fe4000800063f */
[----:B------:R-:W-:Y:S02]  /*02c0*/  USHF.L.U32 UR6, UR6, 0x1, URZ ;  /* 0x0000000106067899 */ /* 0x000fe4000800063f */
[----:B0-----:R-:W-:Y:S02]  /*02d0*/  ULEA UR8, UR8, UR4, 0x18 ;  /* 0x0000000408087291 */ /* 0x001fe4000f8ec03f */
[----:B------:R-:W-:-:S04]  /*02e0*/  UIADD3 UR4, -UR5, 0x100000, URZ ;  /* 0x0010000005047890 */ /* 0x000fc8000fffe13f */
[----:B------:R-:W-:Y:S02]  /*02f0*/  USHF.L.U32 UR5, UR4, 0xb, URZ ;  /* 0x0000000b04057899 */ /* 0x000fe4000800063f */
[----:B------:R-:W-:Y:S01]  /*0300*/  USHF.L.U32 UR4, UR4, 0x1, URZ ;  /* 0x0000000104047899 */ /* 0x000fe2000800063f */
[----:B------:R-:W0:Y:S11]  /*0310*/  FENCE.VIEW.ASYNC.S ;  /* 0x00000000000073c6 */ /* 0x000e360000000000 */
[----:B0-----:R0:W1:Y:S01]  /*0320*/  SYNCS.EXCH.64 URZ, [UR8], UR4 ;  /* 0x00000004083f75b2 */ /* 0x0010620008000100 */
[----:B------:R0:W2:Y:S01]  /*0330*/  SYNCS.EXCH.64 URZ, [UR8+0x30], UR6 ;  /* 0x00003006083f75b2 */ /* 0x0000a20008000100 */
[----:B------:R0:W3:Y:S01]  /*0340*/  SYNCS.EXCH.64 URZ, [UR8+0x8], UR4 ;  /* 0x00000804083f75b2 */ /* 0x0000e20008000100 */
[----:B------:R0:W4:Y:S01]  /*0350*/  SYNCS.EXCH.64 URZ, [UR8+0x38], UR6 ;  /* 0x00003806083f75b2 */ /* 0x0001220008000100 */
[----:B------:R0:W0:Y:S01]  /*0360*/  SYNCS.EXCH.64 URZ, [UR8+0x10], UR4 ;  /* 0x00001004083f75b2 */ /* 0x0000220008000100 */
[----:B------:R0:W0:Y:S01]  /*0370*/  SYNCS.EXCH.64 URZ, [UR8+0x40], UR6 ;  /* 0x00004006083f75b2 */ /* 0x0000220008000100 */
[----:B------:R0:W0:Y:S01]  /*0380*/  SYNCS.EXCH.64 URZ, [UR8+0x18], UR4 ;  /* 0x00001804083f75b2 */ /* 0x0000220008000100 */
[----:B------:R0:W0:Y:S01]  /*0390*/  SYNCS.EXCH.64 URZ, [UR8+0x48], UR6 ;  /* 0x00004806083f75b2 */ /* 0x0000220008000100 */
[----:B------:R0:W0:Y:S01]  /*03a0*/  SYNCS.EXCH.64 URZ, [UR8+0x20], UR4 ;  /* 0x00002004083f75b2 */ /* 0x0000220008000100 */
[----:B------:R0:W0:Y:S01]  /*03b0*/  SYNCS.EXCH.64 URZ, [UR8+0x50], UR6 ;  /* 0x00005006083f75b2 */ /* 0x0000220008000100 */
[----:B------:R0:W0:Y:S01]  /*03c0*/  SYNCS.EXCH.64 URZ, [UR8+0x28], UR4 ;  /* 0x00002804083f75b2 */ /* 0x0000220008000100 */
[----:B------:R0:W0:Y:S01]  /*03d0*/  SYNCS.EXCH.64 URZ, [UR8+0x58], UR6 ;  /* 0x00005806083f75b2 */ /* 0x0000220008000100 */
[----:B------:R-:W-:Y:S01]  /*03e0*/  NOP ;  /* 0x0000000000007918 */ /* 0x000fe20000000000 */
.L_x_2:
[----:B------:R-:W5:Y:S01]  /*03f0*/  SHFL.IDX PT, R0, R0, RZ, 0x1f ;  /* 0x00001fff00007589 */ /* 0x000f6200000e0000 */
[----:B------:R-:W-:Y:S01]  /*0400*/  ELECT P0, URZ, PT ;  /* 0x00000000003f782f */ /* 0x000fe20003800000 */
[----:B------:R-:W1:Y:S01]  /*0410*/  S2UR UR17, SR_CTAID.Y ;  /* 0x00000000001179c3 */ /* 0x000e620000002600 */
[----:B0-----:R-:W-:Y:S01]  /*0420*/  ULDC UR5, c[0x0][0x65c] ;  /* 0x0001970000057ab9 */ /* 0x001fe20000000800 */
[----:B------:R-:W-:Y:S01]  /*0430*/  UMOV UR12, 0x20 ;  /* 0x00000020000c7882 */ /* 0x000fe20000000000 */
[----:B------:R-:W-:Y:S01]  /*0440*/  UISETP.NE.AND UP2, UPT, UR5, 0x1, UPT ;  /* 0x000000010500788c */ /* 0x000fe2000bf45270 */
[----:B------:R-:W-:Y:S01]  /*0450*/  NOP ;  /* 0x0000000000007918 */ /* 0x000fe20000000000 */
[----:B------:R-:W-:Y:S02]  /*0460*/  NOP ;  /* 0x0000000000007918 */ /* 0x000fe40000000000 */
[----:B------:R-:W-:Y:S01]  /*0470*/  UP2UR UR46, UPR, URZ, 0x4 ;  /* 0x000000043f2e7883 */ /* 0x000fe20008000000 */
[----:B------:R-:W0:Y:S01]  /*0480*/  S2UR UR4, SR_CTAID.X ;  /* 0x00000000000479c3 */ /* 0x000e220000002500 */
[----:B------:R-:W-:-:S02]  /*0490*/  PLOP3.LUT P2, PT, PT, PT, UP2, 0x80, 0x0 ;  /* 0x000000000000781c */ /* 0x000fc40003f4f028 */
[----:B------:R-:W-:Y:S02]  /*04a0*/  PLOP3.LUT P4, PT, PT, PT, UP2, 0x80, 0x0 ;  /* 0x000000000000781c */ /* 0x000fe40003f8f028 */
[----:B------:R-:W-:Y:S01]  /*04b0*/  PLOP3.LUT P3, PT, PT, PT, UP2, 0x80, 0x0 ;  /* 0x000000000000781c */ /* 0x000fe20003f6f028 */
[----:B------:R-:W-:Y:S01]  /*04c0*/  @UP2 ULDC UR14, c[0x0][0x10] ;  /* 0x00000400000e2ab9 */ /* 0x000fe20000000800 */
[----:B------:R-:W-:Y:S01]  /*04d0*/  @UP2 UMOV UR9, URZ ;  /* 0x0000003f00092c82 */ /* 0x000fe20008000000 */
[----:B------:R-:W-:Y:S01]  /*04e0*/  @!UP2 ULDC UR11, c[0x0][0xc] ;  /* 0x00000300000baab9 */ /* 0x000fe20000000800 */
[----:B-----5:R-:W-:Y:S01]  /*04f0*/  ISETP.NE.OR P0, PT, R0, RZ, !P0 ;  /* 0x000000ff0000720c */ /* 0x020fe20004705670 */
[----:B-1----:R-:W-:Y:S02]  /*0500*/  @UP2 UMOV UR7, UR17 ;  /* 0x0000001100072c82 */ /* 0x002fe40008000000 */
[----:B------:R-:W-:Y:S01]  /*0510*/  @UP2 UMOV UR8, UR7 ;  /* 0x0000000700082c82 */ /* 0x000fe20008000000 */
[----:B------:R-:W-:Y:S01]  /*0520*/  @!UP2 UMOV UR7, UR17 ;  /* 0x000000110007ac82 */ /* 0x000fe20008000000 */
[----:B0-----:R-:W-:-:S08]  /*0530*/  @UP2 UIMAD.WIDE.U32 UR14, UR4, UR14, UR8 ;  /* 0x0000000e040e22a5 */ /* 0x001fd0000f8e0008 */
[----:B------:R-:W-:Y:S01]  /*0540*/  VOTEU.ALL UP0, P0 ;  /* 0x00000000003f7886 */ /* 0x000fe20000000000 */
[----:B------:R-:W-:Y:S01]  /*0550*/  VOTEU.ALL UP1, P0 ;  /* 0x00000000003f7886 */ /* 0x000fe20000020000 */
[----:B------:R-:W-:-:S03]  /*0560*/  IMAD.U32 R2, RZ, RZ, UR14 ;  /* 0x0000000eff027e24 */ /* 0x000fc6000f8e00ff */
[----:B------:R-:W0:Y:S01]  /*0570*/  @!UP0 S2UR UR6, SR_CgaCtaId ;  /* 0x00000000000689c3 */ /* 0x000e220000008800 */
[----:B------:R-:W-:Y:S01]  /*0580*/  @!UP0 UMOV UR5, 0x400 ;  /* 0x0000040000058882 */ /* 0x000fe20000000000 */
[----:B------:R-:W-:-:S04]  /*0590*/  @!UP0 UIADD3 UR12, -UR12, 0x100000, URZ ;  /* 0x001000000c0c8890 */ /* 0x000fc8000fffe13f */
[----:B------:R-:W-:Y:S02]  /*05a0*/  @!UP0 USHF.L.U32 UR13, UR12, 0xb, URZ ;  /* 0x0000000b0c0d8899 */ /* 0x000fe4000800063f */
[----:B------:R-:W-:Y:S01]  /*05b0*/  @!UP0 USHF.L.U32 UR12, UR12, 0x1, URZ ;  /* 0x000000010c0c8899 */ /* 0x000fe2000800063f */
[----:B------:R-:W-:Y:S01]  /*05c0*/  IMAD.U32 R3, RZ, RZ, UR15 ;  /* 0x0000000fff037e24 */ /* 0x000fe2000f8e00ff */
[----:B0-----:R-:W-:Y:S01]  /*05d0*/  @!UP0 ULEA UR16, UR6, UR5, 0x18 ;  /* 0x0000000506108291 */ /* 0x001fe2000f8ec03f */
[----:B------:R-:W-:Y:S01]  /*05e0*/  VOTEU.ALL UP0, P0 ;  /* 0x00000000003f7886 */ /* 0x000fe20000000000 */
[----:B------:R-:W-:Y:S01]  /*05f0*/  PLOP3.LUT P0, PT, PT, PT, UP2, 0x80, 0x0 ;  /* 0x000000000000781c */ /* 0x000fe20003f0f028 */
[----:B------:R-:W-:Y:S01]  /*0600*/  UMOV UR5, URZ ;  /* 0x0000003f00057c82 */ /* 0x000fe20008000000 */
[----:B------:R-:W-:Y:S01]  /*0610*/  @UP2 UMOV UR6, URZ ;  /* 0x0000003f00062c82 */ /* 0x000fe20008000000 */
[----:B------:R-:W-:Y:S02]  /*0620*/  @!UP2 UIMAD.WIDE.U32 UR8, UR11, UR7, UR4 ;  /* 0x000000070b08a2a5 */ /* 0x000fe4000f8e0004 */
[----:B------:R-:W-:-:S04]  /*0630*/  @UP2 UIADD3 UR6, UR15, UR6, URZ ;  /* 0x000000060f062290 */ /* 0x000fc8000fffe03f */
[----:B------:R-:W-:Y:S01]  /*0640*/  IMAD.U32 R5, RZ, RZ, UR9 ;  /* 0x00000009ff057e24 */ /* 0x000fe2000f8e00ff */
[----:B------:R-:W0:Y:S02]  /*0650*/  FENCE.VIEW.ASYNC.S ;  /* 0x00000000000073c6 */ /* 0x000e240000000000 */
[----:B0-----:R0:W2:Y:S01]  /*0660*/  @!UP0 SYNCS.EXCH.64 URZ, [UR16+0x70], UR12 ;  /* 0x0000700c103f85b2 */ /* 0x0010a20008000100 */
[----:B------:R-:W-:Y:S02]  /*0670*/  @P2 IMAD.U32 R6, RZ, RZ, UR6 ;  /* 0x00000006ff062e24 */ /* 0x000fe4000f8e00ff */
[----:B------:R-:W-:Y:S02]  /*0680*/  @P0 IMAD.MOV.U32 R7, RZ, RZ, R2 ;  /* 0x000000ffff070224 */ /* 0x000fe400078e0002 */
[----:B------:R-:W-:Y:S02]  /*0690*/  IMAD.U32 R2, RZ, RZ, UR8 ;  /* 0x00000008ff027e24 */ /* 0x000fe4000f8e00ff */
[----:B------:R-:W-:-:S02]  /*06a0*/  @!P4 IMAD.MOV.U32 R6, RZ, RZ, R5 ;  /* 0x000000ffff06c224 */ /* 0x000fc400078e0005 */
[----:B------:R-:W-:Y:S02]  /*06b0*/  @!P3 IMAD.MOV.U32 R7, RZ, RZ, R2 ;  /* 0x000000ffff07b224 */ /* 0x000fe400078e0002 */
[----:B------:R-:W-:Y:S01]  /*06c0*/  IMAD.U32 R3, RZ, RZ, UR9 ;  /* 0x00000009ff037e24 */ /* 0x000fe2000f8e00ff */
[----:B------:R0:W-:Y:S01]  /*06d0*/  STL [R1+0x200], R6 ;  /* 0x0002000601007387 */ /* 0x0001e20000100800 */
[----:B------:R-:W-:-:S03]  /*06e0*/  IMAD.U32 R4, RZ, RZ, UR8 ;  /* 0x00000008ff047e24 */ /* 0x000fc6000f8e00ff */
[----:B------:R0:W-:Y:S01]  /*06f0*/  STL [R1+0x204], R7 ;  /* 0x0002040701007387 */ /* 0x0001e20000100800 */
[----:B------:R0:W2:Y:S01]  /*0700*/  @!UP1 SYNCS.EXCH.64 URZ, [UR16+0x78], UR12 ;  /* 0x0000780c103f95b2 */ /* 0x0000a20008000100 */
[----:B------:R-:W-:Y:S01]  /*0710*/  NOP ;  /* 0x0000000000007918 */ /* 0x000fe20000000000 */
[----:B--234-:R-:W-:Y:S06]  /*0720*/  BAR.SYNC.DEFER_BLOCKING 0x0 ;  /* 0x0000000000007b1d */ /* 0x01cfec0000010000 */
[----:B------:R-:W-:Y:S05]  /*0730*/  @!P1 BRA `(.L_x_3) ;  /* 0x00000100003c9947 */ /* 0x000fea0003800000 */
[----:B------:R-:W-:-:S06]  /*0740*/  UISETP.GT.U32.AND UP0, UPT, UR18, 0x1, UPT ;  /* 0x000000011200788c */ /* 0x000fcc000bf04070 */
[----:B------:R-:W-:-:S13]  /*0750*/  PLOP3.LUT P0, PT, PT, PT, UP0, 0x80, 0x0 ;  /* 0x000000000000781c */ /* 0x000fda0003f0f008 */
[----:B0-----:R-:W-:Y:S05]  /*0760*/  @P0 EXIT ;  /* 0x000000000000094d */ /* 0x001fea0003800000 */
[----:B------:R-:W-:Y:S01]  /*0770*/  ULDC.64 UR8, c[0x0][0x650] ;  /* 0x0001940000087ab9 */ /* 0x000fe20000000a00 */
[----:B------:R-:W-:Y:S01]  /*0780*/  UMOV UR42, 0xffffffff ;  /* 0xffffffff002a7882 */ /* 0x000fe20000000000 */
[----:B------:R-:W-:Y:S01]  /*0790*/  ISETP.GE.U32.AND P0, PT, R7, UR8, PT ;  /* 0x0000000807007c0c */ /* 0x000fe2000bf06070 */
[----:B------:R-:W-:Y:S01]  /*07a0*/  UMOV UR41, 0xffffffff ;  /* 0xffffffff00297882 */ /* 0x000fe20000000000 */
[----:B------:R-:W-:Y:S01]  /*07b0*/  UMOV UR44, 0xffffffff ;  /* 0xffffffff002c7882 */ /* 0x000fe20000000000 */
[----:B------:R-:W-:Y:S02]  /*07c0*/  PRMT R0, RZ, 0x7610, R0 ;  /* 0x00007610ff007816 */ /* 0x000fe40000000000 */
[----:B------:R-:W-:-:S13]  /*07d0*/  ISETP.GE.U32.AND.EX P0, PT, R6, UR9, PT, P0 ;  /* 0x0000000906007c0c */ /* 0x000fda000bf06100 */
[----:B------:R-:W-:Y:S05]  /*07e0*/  @P0 BRA `(.L_x_4) ;  /* 0x0000000400800947 */ /* 0x000fea0003800000 */
[----:B------:R-:W-:Y:S01]  /*07f0*/  I2FP.F32.U32 R0, UR4 ;  /* 0x0000000400007c45 */ /* 0x000fe20008201000 */
[----:B------:R-:W-:Y:S01]  /*0800*/  ULDC.64 UR16, c[0x0][0x628] ;  /* 0x00018a0000107ab9 */ /* 0x000fe20000000a00 */
[----:B------:R-:W-:Y:S01]  /*0810*/  ULDC UR6, c[0x0][0x150] ;  /* 0x0000540000067ab9 */ /* 0x000fe20000000800 */
[----:B------:R-:W-:Y:S01]  /*0820*/  ISETP.NE.U32.AND P0, PT, RZ, UR16, PT ;  /* 0x00000010ff007c0c */ /* 0x000fe2000bf05070 */
[----:B------:R-:W-:Y:S01]  /*0830*/  ULDC UR15, c[0x0][0x630] ;  /* 0x00018c00000f7ab9 */ /* 0x000fe20000000800 */
[----:B------:R-:W-:Y:S01]  /*0840*/  FMUL R0, R0, UR6 ;  /* 0x0000000600007c20 */ /* 0x000fe20008400000 */
[----:B------:R-:W-:Y:S01]  /*0850*/  R2UR UR18, R7 ;  /* 0x00000000071272ca */ /* 0x000fe200000e0000 */
[----:B------:R-:W-:Y:S01]  /*0860*/  ULDC UR20, c[0x0][0x154] ;  /* 0x0000550000147ab9 */ /* 0x000fe20000000800 */
[----:B------:R-:W-:Y:S01]  /*0870*/  ISETP.NE.AND.EX P0, PT, RZ, UR17, PT, P0 ;  /* 0x00000011ff007c0c */ /* 0x000fe2000bf05300 */
[----:B------:R0:W1:Y:S01]  /*0880*/  F2I.U32.TRUNC.NTZ R2, R0 ;  /* 0x0000000000027305 */ /* 0x000062000020f000 */
[----:B------:R-:W-:-:S02]  /*0890*/  R2UR UR19, R6 ;  /* 0x00000000061372ca */ /* 0x000fc400000e0000 */
[----:B------:R-:W-:Y:S02]  /*08a0*/  R2UR UR8, R7 ;  /* 0x00000000070872ca */ /* 0x000fe400000e0000 */
[----:B------:R-:W-:-:S07]  /*08b0*/  R2UR UR9, R6 ;  /* 0x00000000060972ca */ /* 0x000fce00000e0000 */
[----:B0-----:R-:W-:Y:S08]  /*08c0*/  @!P0 BRA `(.L_x_5) ;  /* 0x0000000000308947 */ /* 0x001ff00003800000 */
[----:B------:R-:W-:Y:S01]  /*08d0*/  R2UR UR8, R7 ;  /* 0x00000000070872ca */ /* 0x000fe200000e0000 */
[----:B------:R-:W-:Y:S01]  /*08e0*/  ULDC UR6, c[0x0][0x634] ;  /* 0x00018d0000067ab9 */ /* 0x000fe20000000800 */
[----:B------:R-:W-:-:S11]  /*08f0*/  R2UR UR14, R6 ;  /* 0x00000000060e72ca */ /* 0x000fd600000e0000 */
[----:B------:R-:W-:-:S04]  /*0900*/  UIADD3 UR6, UP0, UR8, UR6, URZ ;  /* 0x0000000608067290 */ /* 0x000fc8000ff1e03f */
[----:B------:R-:W-:-:S04]  /*0910*/  UIADD3.X UR14, URZ, UR14, URZ, UP0, !UPT ;  /* 0x0000000e3f0e7290 */ /* 0x000fc800087fe43f */
[----:B------:R-:W-:-:S04]  /*0920*/  UIMAD.WIDE.U32 UR8, UR14, UR16, URZ ;  /* 0x000000100e0872a5 */ /* 0x000fc8000f8e003f */
[----:B------:R-:W-:Y:S02]  /*0930*/  UIMAD.WIDE.U32 UR10, UP0, UR6, UR17, UR8 ;  /* 0x00000011060a72a5 */ /* 0x000fe4000f800008 */
[----:B------:R-:W-:Y:S02]  /*0940*/  UIMAD.WIDE.U32 UR8, UR6, UR16, URZ ;  /* 0x00000010060872a5 */ /* 0x000fe4000f8e003f */
[----:B------:R-:W-:Y:S02]  /*0950*/  UIADD3.X UR13, URZ, URZ, URZ, UP0, !UPT ;  /* 0x0000003f3f0d7290 */ /* 0x000fe400087fe43f */
[----:B------:R-:W-:Y:S01]  /*0960*/  UIADD3 URZ, UP0, UR9, UR10, URZ ;  /* 0x0000000a093f7290 */ /* 0x000fe2000ff1e03f */
[----:B------:R-:W-:-:S03]  /*0970*/  UMOV UR12, UR11 ;  /* 0x0000000b000c7c82 */ /* 0x000fc60008000000 */
[----:B------:R-:W-:-:S12]  /*0980*/  UIMAD.WIDE.U32.X UR8, UR14, UR17, UR12, UP0 ;  /* 0x000000110e0872a5 */ /* 0x000fd800080e040c */
.L_x_5:
[----:B------:R-:W-:Y:S01]  /*0990*/  USHF.R.U64 UR44, UR8, UR15, UR9 ;  /* 0x0000000f082c7299 */ /* 0x000fe20008001209 */
[----:B------:R-:W-:Y:S01]  /*09a0*/  I2FP.F32.U32 R0, UR7 ;  /* 0x0000000700007c45 */ /* 0x000fe20008201000 */
[----:B------:R-:W-:Y:S01]  /*09b0*/  USHF.R.U32.HI UR5, URZ, UR15, UR9 ;  /* 0x0000000f3f057299 */ /* 0x000fe20008011609 */
[----:B-1----:R-:W-:Y:S01]  /*09c0*/  R2UR UR12, R2 ;  /* 0x00000000020c72ca */ /* 0x002fe200000e0000 */
[----:B------:R-:W-:Y:S02]  /*09d0*/  UIADD3 UR6, UP0, URZ, -UR44, URZ ;  /* 0x8000002c3f067290 */ /* 0x000fe4000ff1e03f */
[----:B------:R-:W-:Y:S01]  /*09e0*/  FMUL R0, R0, UR20 ;  /* 0x0000001400007c20 */ /* 0x000fe20008400000 */
[----:B------:R-:W-:Y:S01]  /*09f0*/  ULDC.64 UR8, c[0x0][0x620] ;  /* 0x0001880000087ab9 */ /* 0x000fe20000000a00 */
[----:B------:R-:W-:Y:S01]  /*0a00*/  UIADD3.X UR5, URZ, ~UR5, URZ, UP0, !UPT ;  /* 0x800000053f057290 */ /* 0x000fe200087fe43f */
[----:B------:R-:W-:Y:S01]  /*0a10*/  UMOV UR10, UR18 ;  /* 0x00000012000a7c82 */ /* 0x000fe20008000000 */
[----:B------:R-:W-:-:S02]  /*0a20*/  UMOV UR11, UR19 ;  /* 0x00000013000b7c82 */ /* 0x000fc40008000000 */
[----:B------:R-:W-:Y:S01]  /*0a30*/  UIMAD UR5, UR5, UR8, URZ ;  /* 0x00000008050572a4 */ /* 0x000fe2000f8e023f */
[----:B------:R-:W0:Y:S01]  /*0a40*/  F2I.U32.TRUNC.NTZ R0, R0 ;  /* 0x0000000000007305 */ /* 0x000e22000020f000 */
[----:B------:R-:W-:Y:S02]  /*0a50*/  UIMAD.WIDE.U32 UR10, UR6, UR8, UR10 ;  /* 0x00000008060a72a5 */ /* 0x000fe4000f8e000a */
[----:B------:R-:W-:Y:S01]  /*0a60*/  UIMAD UR6, UR6, UR9, UR5 ;  /* 0x00000009060672a4 */ /* 0x000fe2000f8e0205 */
[----:B------:R-:W-:Y:S01]  /*0a70*/  ULDC UR21, c[0x0][0x658] ;  /* 0x0001960000157ab9 */ /* 0x000fe20000000800 */
[----:B------:R-:W-:Y:S02]  /*0a80*/  UMOV UR19, 0xffffffff ;  /* 0xffffffff00137882 */ /* 0x000fe40000000000 */
[----:B------:R-:W-:Y:S01]  /*0a90*/  UIADD3 UR6, UR11, UR6, URZ ;  /* 0x000000060b067290 */ /* 0x000fe2000fffe03f */
[----:B------:R-:W-:Y:S01]  /*0aa0*/  ULDC UR15, c[0x0][0x618] ;  /* 0x00018600000f7ab9 */ /* 0x000fe20000000800 */
[----:B------:R-:W-:Y:S01]  /*0ab0*/  ULDC.64 UR8, c[0x0][0x640] ;  /* 0x0001900000087ab9 */ /* 0x000fe20000000a00 */
[----:B------:R-:W-:Y:S01]  /*0ac0*/  USHF.L.U32 UR11, UR19, UR21, URZ ;  /* 0x00000015130b7299 */ /* 0x000fe2000800063f */
[----:B------:R-:W-:Y:S01]  /*0ad0*/  ISETP.NE.U32.AND P0, PT, RZ, UR8, PT ;  /* 0x00000008ff007c0c */ /* 0x000fe2000bf05070 */
[----:B------:R-:W-:-:S02]  /*0ae0*/  USHF.R.U64 UR19, UR10, UR15, UR6 ;  /* 0x0000000f0a137299 */ /* 0x000fc40008001206 */
[----:B------:R-:W-:Y:S01]  /*0af0*/  USHF.R.U32.HI UR10, URZ, UR15, UR6 ;  /* 0x0000000f3f0a7299 */ /* 0x000fe20008011606 */
[----:B0-----:R-:W-:Y:S01]  /*0b00*/  R2UR UR14, R0 ;  /* 0x00000000000e72ca */ /* 0x001fe200000e0000 */
[----:B------:R-:W-:Y:S01]  /*0b10*/  ULDC UR17, c[0x0][0x608] ;  /* 0x0001820000117ab9 */ /* 0x000fe20000000800 */
[----:B------:R-:W-:Y:S01]  /*0b20*/  ISETP.NE.AND.EX P0, PT, RZ, UR9, PT, P0 ;  /* 0x00000009ff007c0c */ /* 0x000fe2000bf05300 */
[----:B------:R-:W-:Y:S02]  /*0b30*/  USHF.R.U64 UR23, UR19, UR17, UR10 ;  /* 0x0000001113177299 */ /* 0x000fe4000800120a */
[----:B------:R-:W-:Y:S01]  /*0b40*/  USHF.R.U32.HI UR10, URZ, UR17, UR10 ;  /* 0x000000113f0a7299 */ /* 0x000fe2000801160a */
[----:B------:R-:W-:Y:S01]  /*0b50*/  UMOV UR16, 0x1 ;  /* 0x0000000100107882 */ /* 0x000fe20000000000 */
[----:B------:R-:W-:Y:S02]  /*0b60*/  UIADD3 UR12, -UR12, URZ, URZ ;  /* 0x0000003f0c0c7290 */ /* 0x000fe4000fffe13f */
[----:B------:R-:W-:-:S02]  /*0b70*/  USHF.R.U64 UR24, UR23, UR21, UR10 ;  /* 0x0000001517187299 */ /* 0x000fc4000800120a */
[----:B------:R-:W-:Y:S01]  /*0b80*/  USHF.L.U32 UR6, UR16, UR21, URZ ;  /* 0x0000001510067299 */ /* 0x000fe2000800063f */
[----:B------:R-:W-:Y:S01]  /*0b90*/  ULDC UR13, c[0x0][0x144] ;  /* 0x00005100000d7ab9 */ /* 0x000fe20000000800 */
[----:B------:R-:W-:Y:S01]  /*0ba0*/  ULDC UR5, c[0x0][0x600] ;  /* 0x0001800000057ab9 */ /* 0x000fe20000000800 */
[----:B------:R-:W-:Y:S02]  /*0bb0*/  ULOP3.LUT UR16, URZ, UR11, URZ, 0x33, !UPT ;  /* 0x0000000b3f107292 */ /* 0x000fe4000f8e333f */
[----:B------:R-:W-:Y:S02]  /*0bc0*/  USHF.R.U32.HI UR11, URZ, UR21, UR10 ;  /* 0x000000153f0b7299 */ /* 0x000fe4000801160a */
[----:B------:R-:W-:Y:S02]  /*0bd0*/  UIADD3 UR18, UR5, -0x1, URZ ;  /* 0xffffffff05127890 */ /* 0x000fe4000fffe03f */
[----:B------:R-:W-:Y:S02]  /*0be0*/  UIADD3 UR20, -UR14, URZ, URZ ;  /* 0x0000003f0e147290 */ /* 0x000fe4000fffe13f */
[----:B------:R-:W-:Y:S01]  /*0bf0*/  UIMAD UR4, UR13, UR12, UR4 ;  /* 0x0000000c0d0472a4 */ /* 0x000fe2000f8e0204 */
[----:B------:R-:W-:Y:S01]  /*0c00*/  ULDC UR25, c[0x0][0x148] ;  /* 0x0000520000197ab9 */ /* 0x000fe20000000800 */
[----:B------:R-:W-:Y:S01]  /*0c10*/  ULDC UR21, c[0x0][0x648] ;  /* 0x0001920000157ab9 */ /* 0x000fe20000000800 */
[----:B------:R-:W-:Y:S01]  /*0c20*/  ULDC UR22, c[0x0][0x638] ;  /* 0x00018e0000167ab9 */ /* 0x000fe20000000800 */
[----:B------:R-:W-:Y:S01]  /*0c30*/  UMOV UR10, UR24 ;  /* 0x00000018000a7c82 */ /* 0x000fe20008000000 */
[----:B------:R-:W-:Y:S07]  /*0c40*/  @!P0 BRA `(.L_x_6) ;  /* 0x0000000000308947 */ /* 0x000fee0003800000 */
[----:B------:R-:W-:Y:S02]  /*0c50*/  ULDC UR14, c[0x0][0x64c] ;  /* 0x00019300000e7ab9 */ /* 0x000fe40000000800 */
        /* <DEDUP_REMOVED lines=8> */
[----:B------:R-:W-:-:S07]  /*0ce0*/  UIMAD.WIDE.U32.X UR8, UR17, UR9, UR14, UP0 ;  /* 0x00000009110872a5 */ /* 0x000fce00080e040e */
[----:B------:R-:W-:Y:S01]  /*0cf0*/  UMOV UR10, UR8 ;  /* 0x00000008000a7c82 */ /* 0x000fe20008000000 */
[----:B------:R-:W-:-:S05]  /*0d00*/  UMOV UR11, UR9 ;  /* 0x00000009000b7c82 */ /* 0x000fca0008000000 */
.L_x_6:
[----:B------:R-:W-:Y:S01]  /*0d10*/  UISETP.NE.AND UP0, UPT, UR46, URZ, UPT ;  /* 0x0000003f2e00728c */ /* 0x000fe2000bf05270 */
[----:B------:R-:W-:Y:S01]  /*0d20*/  IMAD.MOV.U32 R0, RZ, RZ, 0x1 ;  /* 0x00000001ff007424 */ /* 0x000fe200078e00ff */
[----:B------:R-:W-:Y:S02]  /*0d30*/  USHF.R.U64 UR8, UR10, UR21, UR11 ;  /* 0x000000150a087299 */ /* 0x000fe4000800120b */
[----:B------:R-:W-:Y:S02]  /*0d40*/  ULOP3.LUT UR16, UR23, UR16, URZ, 0xc0, !UPT ;  /* 0x0000001017107292 */ /* 0x000fe4000f8ec03f */
[----:B------:R-:W-:Y:S02]  /*0d50*/  ULOP3.LUT UR18, UR19, UR18, URZ, 0xc0, !UPT ;  /* 0x0000001213127292 */ /* 0x000fe4000f8ec03f */
[----:B------:R-:W-:-:S03]  /*0d60*/  UIMAD UR16, UR6, UR8, UR16 ;  /* 0x00000008061072a4 */ /* 0x000fc6000f8e0210 */
[----:B------:R-:W-:Y:S02]  /*0d70*/  @UP0 UIMAD UR4, UR25, UR20, UR7 ;  /* 0x00000014190402a4 */ /* 0x000fe4000f8e0207 */
[----:B------:R-:W-:-:S04]  /*0d80*/  UIADD3 UR7, -UR8, URZ, URZ ;  /* 0x0000003f08077290 */ /* 0x000fc8000fffe13f */
[----:B------:R-:W-:-:S03]  /*0d90*/  UIMAD UR6, UR7, UR22, UR24 ;  /* 0x00000016070672a4 */ /* 0x000fc6000f8e0218 */
[----:B------:R-:W-:Y:S01]  /*0da0*/  ULDC UR7, c[0x0][0x610] ;  /* 0x0001840000077ab9 */ /* 0x000fe20000000800 */
[----:B------:R-:W-:Y:S02]  /*0db0*/  UIMAD UR6, UR6, UR5, UR18 ;  /* 0x00000005060672a4 */ /* 0x000fe4000f8e0212 */
[----:B------:R-:W-:-:S04]  /*0dc0*/  UIMAD UR4, UR16, UR7, UR4 ;  /* 0x00000007100472a4 */ /* 0x000fc8000f8e0204 */
[----:B------:R-:W-:Y:S02]  /*0dd0*/  USEL UR41, UR6, UR4, !UP0 ;  /* 0x0000000406297287 */ /* 0x000fe4000c000000 */
[----:B------:R-:W-:-:S12]  /*0de0*/  USEL UR42, UR4, UR6, !UP0 ;  /* 0x00000006042a7287 */ /* 0x000fd8000c000000 */
.L_x_4:
[----:B------:R-:W-:-:S08]  /*0df0*/  NOP ;  /* 0x0000000000007918 */ /* 0x000fd00000000000 */
[----:B------:R-:W0:Y:S02]  /*0e00*/  USETMAXREG.TRY_ALLOC.CTAPOOL UP0, 0xf0 ;  /* 0x000000f0000079c8 */ /* 0x000e240008000600 */
[----:B0-----:R-:W-:-:S13]  /*0e10*/  PLOP3.LUT P0, PT, PT, PT, UP0, 0x80, 0x0 ;  /* 0x000000000000781c */ /* 0x001fda0003f0f008 */
[----:B------:R-:W-:Y:S05]  /*0e20*/  @!P0 BRA `(.L_x_4) ;  /* 0xfffffffc00f08947 */ /* 0x000fea000383ffff */
[----:B------:R-:W-:Y:S01]  /*0e30*/  ULDC.64 UR4, c[0x0][0x598] ;  /* 0x0001660000047ab9 */ /* 0x000fe20000000a00 */
[----:B------:R-:W-:Y:S01]  /*0e40*/  ULDC.64 UR36, c[0x0][0x208] ;  /* 0x0000820000247ab9 */ /* 0x000fe20000000a00 */
[----:B------:R-:W-:-:S04]  /*0e50*/  ISETP.NE.U32.AND P0, PT, RZ, UR4, PT ;  /* 0x00000004ff007c0c */ /* 0x000fc8000bf05070 */
[----:B------:R-:W-:-:S13]  /*0e60*/  ISETP.NE.AND.EX P0, PT, RZ, UR5, PT, P0 ;  /* 0x00000005ff007c0c */ /* 0x000fda000bf05300 */
[----:B------:R-:W-:Y:S05]  /*0e70*/  @!P0 BRA `(.L_x_7) ;  /* 0x00000000001c8947 */ /* 0x000fea0003800000 */
[----:B------:R-:W0:Y:S02]  /*0e80*/  LDC.64 R2, c[0x0][0x598] ;  /* 0x00016600ff027b82 */ /* 0x000e240000000a00 */
[----:B0-----:R-:W2:Y:S02]  /*0e90*/  LDG.E.64 R2, desc[UR36][R2.64] ;  /* 0x0000002402027981 */ /* 0x001ea4000c1e1b00 */
[----:B--2---:R-:W-:-:S04]  /*0ea0*/  ISETP.NE.U32.AND P0, PT, R2, RZ, PT ;  /* 0x000000ff0200720c */ /* 0x004fc80003f05070 */
[----:B------:R-:W-:-:S13]  /*0eb0*/  ISETP.NE.AND.EX P0, PT, R3, RZ, PT, P0 ;  /* 0x000000ff0300720c */ /* 0x000fda0003f05300 */
[----:B------:R-:W-:Y:S05]  /*0ec0*/  @!P0 BRA `(.L_x_7) ;  /* 0x0000000000088947 */ /* 0x000fea0003800000 */
[----:B------:R0:W5:Y:S01]  /*0ed0*/  LD.E R17, desc[UR36][R2.64] ;  /* 0x0000002402117980 */ /* 0x000162000c101900 */
[----:B------:R-:W-:Y:S05]  /*0ee0*/  BRA `(.L_x_8) ;  /* 0x0000000000247947 */ /* 0x000fea0003800000 */
.L_x_7:
[----:B------:R-:W-:Y:S02]  /*0ef0*/  ULDC.64 UR4, c[0x0][0x588] ;  /* 0x0001620000047ab9 */ /* 0x000fe40000000a00 */
[----:B------:R-:W-:-:S04]  /*0f00*/  ISETP.NE.U32.AND P0, PT, RZ, UR4, PT ;  /* 0x00000004ff007c0c */ /* 0x000fc8000bf05070 */
[----:B------:R-:W-:-:S13]  /*0f10*/  ISETP.NE.AND.EX P0, PT, RZ, UR5, PT, P0 ;  /* 0x00000005ff007c0c */ /* 0x000fda000bf05300 */
[----:B------:R-:W-:Y:S05]  /*0f20*/  @!P0 BRA `(.L_x_9) ;  /* 0x00000000000c8947 */ /* 0x000fea0003800000 */
[----:B------:R-:W0:Y:S02]  /*0f30*/  LDC.64 R2, c[0x0][0x588] ;  /* 0x00016200ff027b82 */ /* 0x000e240000000a00 */
[----:B0-----:R1:W5:Y:S01]  /*0f40*/  LDG.E R17, desc[UR36][R2.64] ;  /* 0x0000002402117981 */ /* 0x001362000c1e1900 */
[----:B------:R-:W-:Y:S05]  /*0f50*/  BRA `(.L_x_8) ;  /* 0x0000000000087947 */ /* 0x000fea0003800000 */
.L_x_9:
[----:B------:R-:W-:Y:S02]  /*0f60*/  ULDC UR4, c[0x0][0x580] ;  /* 0x0001600000047ab9 */ /* 0x000fe40000000800 */
[----:B------:R-:W-:-:S07]  /*0f70*/  IMAD.U32 R17, RZ, RZ, UR4 ;  /* 0x00000004ff117e24 */ /* 0x000fce000f8e00ff */
.L_x_8:
[----:B------:R-:W-:Y:S02]  /*0f80*/  ULDC.64 UR4, c[0x0][0x5a0] ;  /* 0x0001680000047ab9 */ /* 0x000fe40000000a00 */
[----:B------:R-:W-:-:S04]  /*0f90*/  ISETP.NE.U32.AND P0, PT, RZ, UR4, PT ;  /* 0x00000004ff007c0c */ /* 0x000fc8000bf05070 */
[----:B------:R-:W-:-:S13]  /*0fa0*/  ISETP.NE.AND.EX P0, PT, RZ, UR5, PT, P0 ;  /* 0x00000005ff007c0c */ /* 0x000fda000bf05300 */
[----:B------:R-:W-:Y:S05]  /*0fb0*/  @!P0 BRA `(.L_x_10) ;  /* 0x00000000001c8947 */ /* 0x000fea0003800000 */
[----:B01----:R-:W0:Y:S02]  /*0fc0*/  LDC.64 R2, c[0x0][0x5a0] ;  /* 0x00016800ff027b82 */ /* 0x003e240000000a00 */
[----:B0-----:R-:W2:Y:S02]  /*0fd0*/  LDG.E.64 R2, desc[UR36][R2.64] ;  /* 0x0000002402027981 */ /* 0x001ea4000c1e1b00 */
[----:B--2---:R-:W-:-:S04]  /*0fe0*/  ISETP.NE.U32.AND P0, PT, R2, RZ, PT ;  /* 0x000000ff0200720c */ /* 0x004fc80003f05070 */
[----:B------:R-:W-:-:S13]  /*0ff0*/  ISETP.NE.AND.EX P0, PT, R3, RZ, PT, P0 ;  /* 0x000000ff0300720c */ /* 0x000fda0003f05300 */
[----:B------:R-:W-:Y:S05]  /*1000*/  @!P0 BRA `(.L_x_10) ;  /* 0x0000000000088947 */ /* 0x000fea0003800000 */
[----:B------:R0:W5:Y:S01]  /*1010*/  LD.E R18, desc[UR36][R2.64] ;  /* 0x0000002402127980 */ /* 0x000162000c101900 */
[----:B------:R-:W-:Y:S05]  /*1020*/  BRA `(.L_x_11) ;  /* 0x0000000000247947 */ /* 0x000fea0003800000 */
.L_x_10:
[----:B------:R-:W-:Y:S02]  /*1030*/  ULDC.64 UR4, c[0x0][0x590] ;  /* 0x0001640000047ab9 */ /* 0x000fe40000000a00 */
[----:B------:R-:W-:-:S04]  /*1040*/  ISETP.NE.U32.AND P0, PT, RZ, UR4, PT ;  /* 0x00000004ff007c0c */ /* 0x000fc8000bf05070 */
[----:B------:R-:W-:-:S13]  /*1050*/  ISETP.NE.AND.EX P0, PT, RZ, UR5, PT, P0 ;  /* 0x00000005ff007c0c */ /* 0x000fda000bf05300 */
[----:B------:R-:W-:Y:S05]  /*1060*/  @!P0 BRA `(.L_x_12) ;  /* 0x00000000000c8947 */ /* 0x000fea0003800000 */
[----:B------:R-:W2:Y:S02]  /*1070*/  LDC.64 R18, c[0x0][0x590] ;  /* 0x00016400ff127b82 */ /* 0x000ea40000000a00 */
[----:B--2---:R2:W5:Y:S01]  /*1080*/  LDG.E R18, desc[UR36][R18.64] ;  /* 0x0000002412127981 */ /* 0x004562000c1e1900 */
[----:B------:R-:W-:Y:S05]  /*1090*/  BRA `(.L_x_11) ;  /* 0x0000000000087947 */ /* 0x000fea0003800000 */
.L_x_12:
[----:B------:R-:W-:Y:S02]  /*10a0*/  ULDC UR4, c[0x0][0x584] ;  /* 0x0001610000047ab9 */ /* 0x000fe40000000800 */
[----:B------:R-:W-:-:S07]  /*10b0*/  IMAD.U32 R18, RZ, RZ, UR4 ;  /* 0x00000004ff127e24 */ /* 0x000fce000f8e00ff */
.L_x_11:
[----:B------:R-:W-:-:S13]  /*10c0*/  LOP3.LUT P0, RZ, R0, 0xff, RZ, 0xc0, !PT ;  /* 0x000000ff00ff7812 */ /* 0x000fda000780c0ff */
[----:B------:R-:W-:Y:S05]  /*10d0*/  @!P0 EXIT ;  /* 0x000000000000894d */ /* 0x000fea0003800000 */
[----:B------:R-:W-:Y:S01]  /*10e0*/  ULDC UR4, c[0x0][0x28c] ;  /* 0x0000a30000047ab9 */ /* 0x000fe20000000800 */
[----:B------:R-:W-:Y:S01]  /*10f0*/  UMOV UR39, URZ ;  /* 0x0000003f00277c82 */ /* 0x000fe20008000000 */
[----:B------:R-:W-:Y:S01]  /*1100*/  UIADD3 UR4, UR4, 0x1f, URZ ;  /* 0x0000001f04047890 */ /* 0x000fe2000fffe03f */
[----:B------:R-:W-:-:S03]  /*1110*/  UMOV UR38, URZ ;  /* 0x0000003f00267c82 */ /* 0x000fc60008000000 */
[----:B------:R-:W-:-:S04]  /*1120*/  USHF.R.S32.HI UR5, URZ, 0x1f, UR4 ;  /* 0x0000001f3f057899 */ /* 0x000fc80008011404 */
[----:B------:R-:W-:-:S04]  /*1130*/  ULEA.HI UR5, UR5, UR4, URZ, 0x5 ;  /* 0x0000000405057291 */ /* 0x000fc8000f8f283f */
[----:B------:R-:W-:-:S12]  /*1140*/  USHF.R.S32.HI UR43, URZ, 0x5, UR5 ;  /* 0x000000053f2b7899 */ /* 0x000fd80008011405 */
.L_x_546:
[----:B------:R-:W3:Y:S01]  /*1150*/  S2R R0, SR_TID.X ;  /* 0x0000000000007919 */ /* 0x000ee20000002100 */
[----:B----4-:R-:W4:Y:S01]  /*1160*/  S2UR UR7, SR_CgaCtaId ;  /* 0x00000000000779c3 */ /* 0x010f220000008800 */
[----:B------:R-:W-:Y:S02]  /*1170*/  UMOV UR6, 0x400 ;  /* 0x0000040000067882 */ /* 0x000fe40000000000 */
[----:B----4-:R-:W-:Y:S01]  /*1180*/  ULEA UR6, UR7, UR6, 0x18 ;  /* 0x0000000607067291 */ /* 0x010fe2000f8ec03f */
[----:B---3--:R-:W-:-:S04]  /*1190*/  LOP3.LUT R0, R0, 0x80, RZ, 0xc0, !PT ;  /* 0x0000008000007812 */ /* 0x008fc800078ec0ff */
[----:B------:R-:W-:-:S06]  /*11a0*/  SHF.R.U32.HI R0, RZ, 0x7, R0 ;  /* 0x00000007ff007819 */ /* 0x000fcc0000011600 */
[----:B------:R-:W3:Y:S02]  /*11b0*/  SHFL.IDX PT, R0, R0, RZ, 0x1f ;  /* 0x00001fff00007589 */ /* 0x000ee400000e0000 */
[----:B---3--:R-:W-:-:S13]  /*11c0*/  R2UR UR4, R0 ;  /* 0x00000000000472ca */ /* 0x008fda00000e0000 */
[----:B------:R-:W-:-:S04]  /*11d0*/  ULEA.HI UR5, UR4, UR4, URZ, 0x1 ;  /* 0x0000000404057291 */ /* 0x000fc8000f8f083f */
[----:B------:R-:W-:-:S04]  /*11e0*/  ULOP3.LUT UR5, UR5, 0x1ffffe, URZ, 0xc0, !UPT ;  /* 0x001ffffe05057892 */ /* 0x000fc8000f8ec03f */
[----:B------:R-:W-:-:S03]  /*11f0*/  UIADD3 UR5, UR4, -UR5, URZ ;  /* 0x8000000504057290 */ /* 0x000fc6000fffe03f */
[----:B------:R-:W-:Y:S01]  /*1200*/  ULDC UR4, c[0x0][0x28c] ;  /* 0x0000a30000047ab9 */ /* 0x000fe20000000800 */
[----:B------:R-:W-:Y:S01]  /*1210*/  ULEA UR5, UR5, UR6, 0xb ;  /* 0x0000000605057291 */ /* 0x000fe2000f8e583f */
[----:B------:R-:W-:-:S03]  /*1220*/  ISETP.LT.AND P0, PT, RZ, UR4, PT ;  /* 0x00000004ff007c0c */ /* 0x000fc6000bf01270 */
[----:B------:R-:W-:-:S04]  /*1230*/  UIADD3 UR5, UR5, 0x180, URZ ;  /* 0x0000018005057890 */ /* 0x000fc8000fffe03f */
[----:B------:R-:W-:-:S04]  /*1240*/  USHF.R.U32.HI UR5, URZ, 0x4, UR5 ;  /* 0x000000043f057899 */ /* 0x000fc80008011605 */
[----:B------:R-:W-:-:S04]  /*1250*/  ULOP3.LUT UR5, UR5, 0x3fff, URZ, 0xc0, !UPT ;  /* 0x00003fff05057892 */ /* 0x000fc8000f8ec03f */
[----:B------:R-:W-:Y:S01]  /*1260*/  ULOP3.LUT UR45, UR5, 0x10000, URZ, 0xfc, !UPT ;  /* 0x00010000052d7892 */ /* 0x000fe2000f8efc3f */
[----:B------:R-:W-:Y:S11]  /*1270*/  @P0 BRA `(.L_x_13) ;  /* 0x0000000000400947 */ /* 0x000ff60003800000 */
[----:B------:R-:W-:Y:S01]  /*1280*/  MOV R0, 0x0 ;  /* 0x0000000000007802 */ /* 0x000fe20000000f00 */
[----:B------:R-:W-:Y:S01]  /*1290*/  ULDC.64 UR4, c[0x4][0x68] ;  /* 0x01001a0000047ab9 */ /* 0x000fe20000000a00 */
[----:B------:R-:W-:Y:S01]  /*12a0*/  ULDC.64 UR6, c[0x4][0x8] ;  /* 0x0100020000067ab9 */ /* 0x000fe20000000a00 */
[----:B------:R-:W-:Y:S01]  /*12b0*/  IMAD.U32 R4, RZ, RZ, UR4 ;  /* 0x00000004ff047e24 */ /* 0x000fe2000f8e00ff */
[----:B01----:R0:W1:Y:S01]  /*12c0*/  LDC.64 R2, c[0x4][R0] ;  /* 0x0100000000027b82 */ /* 0x0030620000000a00 */
[----:B------:R-:W-:Y:S01]  /*12d0*/  IMAD.U32 R5, RZ, RZ, UR5 ;  /* 0x00000005ff057e24 */ /* 0x000fe2000f8e00ff */
[----:B------:R-:W-:Y:S01]  /*12e0*/  ULDC.64 UR4, c[0x4][0x70] ;  /* 0x01001c0000047ab9 */ /* 0x000fe20000000a00 */
[----:B------:R-:W-:Y:S02]  /*12f0*/  IMAD.U32 R10, RZ, RZ, UR6 ;  /* 0x00000006ff0a7e24 */ /* 0x000fe4000f8e00ff */
[----:B------:R-:W-:Y:S02]  /*1300*/  IMAD.U32 R6, RZ, RZ, UR4 ;  /* 0x00000004ff067e24 */ /* 0x000fe4000f8e00ff */
[----:B------:R-:W-:-:S02]  /*1310*/  IMAD.U32 R7, RZ, RZ, UR5 ;  /* 0x00000005ff077e24 */ /* 0x000fc4000f8e00ff */
[----:B------:R-:W-:Y:S02]  /*1320*/  IMAD.U32 R11, RZ, RZ, UR7 ;  /* 0x00000007ff0b7e24 */ /* 0x000fe4000f8e00ff */
[----:B------:R-:W-:Y:S02]  /*1330*/  IMAD.MOV.U32 R8, RZ, RZ, 0x1e1 ;  /* 0x000001e1ff087424 */ /* 0x000fe400078e00ff */
[----:B------:R-:W-:Y:S02]  /*1340*/  IMAD.MOV.U32 R12, RZ, RZ, 0x1 ;  /* 0x00000001ff0c7424 */ /* 0x000fe400078e00ff */
[----:B0-----:R-:W-:-:S07]  /*1350*/  IMAD.MOV.U32 R13, RZ, RZ, RZ ;  /* 0x000000ffff0d7224 */ /* 0x001fce00078e00ff */
[----:B------:R-:W-:-:S07]  /*1360*/  LEPC R20, `(.L_x_13) ;  /* 0x000000001014794e */ /* 0x000fce0000000000 */
[----:B-12--5:R-:W-:Y:S05]  /*1370*/  CALL.ABS.NOINC R2 ;  /* 0x0000000002007343 */ /* 0x026fea0003c00000 */
.L_x_13:
[----:B------:R-:W-:-:S06]  /*1380*/  ULOP3.LUT UR4, UR40, 0x1, URZ, 0xfc, !UPT ;  /* 0x0000000128047892 */ /* 0x000fcc000f8efc3f */
[----:B------:R-:W-:-:S05]  /*1390*/  IMAD.U32 R0, RZ, RZ, UR4 ;  /* 0x00000004ff007e24 */ /* 0x000fca000f8e00ff */
[----:B------:R-:W-:-:S13]  /*13a0*/  ISETP.NE.AND P0, PT, R0, 0x3, PT ;  /* 0x000000030000780c */ /* 0x000fda0003f05270 */
[----:B------:R-:W-:Y:S05]  /*13b0*/  @!P0 BRA `(.L_x_14) ;  /* 0x0000000000048947 */ /* 0x000fea0003800000 */
[----:B------:R-:W-:Y:S01]  /*13c0*/  BPT.TRAP 0x1 ;  /* 0x000000040000795c */ /* 0x000fe20000300000 */
.L_x_14:
[----:B------:R-:W3:Y:S01]  /*13d0*/  S2UR UR5, SR_CgaCtaId ;  /* 0x00000000000579c3 */ /* 0x000ee20000008800 */
[----:B------:R-:W-:Y:S01]  /*13e0*/  UMOV UR4, 0x400 ;  /* 0x0000040000047882 */ /* 0x000fe20000000000 */
[----:B01----:R-:W-:Y:S02]  /*13f0*/  IMAD.U32 R2, RZ, RZ, UR39 ;  /* 0x00000027ff027e24 */ /* 0x003fe4000f8e00ff */
[----:B------:R-:W-:-:S03]  /*1400*/  IMAD.U32 R3, RZ, RZ, UR38 ;  /* 0x00000026ff037e24 */ /* 0x000fc6000f8e00ff */
[----:B------:R-:W-:Y:S01]  /*1410*/  SHF.L.U32 R2, R2, 0x1f, RZ ;  /* 0x0000001f02027819 */ /* 0x000fe200000006ff */
[----:B---3--:R-:W-:-:S06]  /*1420*/  ULEA UR4, UR5, UR4, 0x18 ;  /* 0x0000000405047291 */ /* 0x008fcc000f8ec03f */
[----:B------:R-:W-:-:S04]  /*1430*/  IMAD.U32 R0, RZ, RZ, UR4 ;  /* 0x00000004ff007e24 */ /* 0x000fc8000f8e00ff */
[----:B------:R-:W-:-:S04]  /*1440*/  IMAD R3, R3, 0x8, R0 ;  /* 0x0000000803037824 */ /* 0x000fc800078e0200 */
[----:B------:R0:W1:Y:S01]  /*1450*/  SYNCS.PHASECHK.TRANS64.TRYWAIT P1, [R3+URZ], R2 ;  /* 0x00000002030075a7 */ /* 0x000062000802017f */
[----:B------:R-:W-:Y:S05]  /*1460*/  @!P0 BRA `(.L_x_15) ;  /* 0x0000000000048947 */ /* 0x000fea0003800000 */
[----:B------:R-:W-:Y:S01]  /*1470*/  BPT.TRAP 0x1 ;  /* 0x000000040000795c */ /* 0x000fe20000300000 */
.L_x_15:
[----:B-1----:R-:W-:Y:S05]  /*1480*/  @P1 BRA `(.L_x_16) ;  /* 0x0000000000081947 */ /* 0x002fea0003800000 */
[----:B------:R-:W1:Y:S02]  /*1490*/  SYNCS.PHASECHK.TRANS64.TRYWAIT P1, [R3+URZ], R2 ;  /* 0x00000002030075a7 */ /* 0x000e64000802017f */
[----:B-1----:R-:W-:Y:S05]  /*14a0*/  @!P1 BRA `(.L_x_17) ;  /* 0x0000010c001c9947 */ /* 0x002fea0003800000 */
.L_x_16:
[----:B------:R-:W-:-:S04]  /*14b0*/  UISETP.LT.AND UP0, UPT, UR43, 0x1, UPT ;  /* 0x000000012b00788c */ /* 0x000fc8000bf01270 */
[----:B------:R-:W-:-:S06]  /*14c0*/  USEL UR4, UR43, 0x1, UP0 ;  /* 0x000000012b047887 */ /* 0x000fcc0008000000 */
[----:B01----:R-:W-:Y:S01]  /*14d0*/  IMAD.U32 R3, RZ, RZ, UR4 ;  /* 0x00000004ff037e24 */ /* 0x003fe2000f8e00ff */
[----:B------:R-:W-:Y:S05]  /*14e0*/  WARPSYNC.ALL ;  /* 0x0000000000007948 */ /* 0x000fea0003800000 */
[----:B------:R-:W-:-:S04]  /*14f0*/  IADD3 R3, -R3, UR43, RZ ;  /* 0x0000002b03037c10 */ /* 0x000fc8000fffe1ff */
[----:B------:R-:W-:Y:S02]  /*1500*/  ISETP.GE.AND P1, PT, R3, 0x1, PT ;  /* 0x000000010300780c */ /* 0x000fe40003f26270 */
[----:B------:R-:W-:Y:S01]  /*1510*/  R2UR UR4, R0 ;  /* 0x00000000000472ca */ /* 0x000fe200000e0000 */
[----:B------:R-:W-:Y:S01]  /*1520*/  WARPGROUP.ARRIVE ;  /* 0x00000000000079c5 */ /* 0x000fe20000000000 */
[----:B------:R-:W-:Y:S01]  /*1530*/  UMOV UR5, 0xc0000010 ;  /* 0xc000001000057882 */ /* 0x000fe20000000000 */
[----:B------:R-:W-:-:S10]  /*1540*/  UMOV UR7, 0xc0000010 ;  /* 0xc000001000077882 */ /* 0x000fd40000000000 */
[----:B------:R-:W-:-:S04]  /*1550*/  UIADD3 UR4, UR4, 0xc180, URZ ;  /* 0x0000c18004047890 */ /* 0x000fc8000fffe03f */
[----:B------:R-:W-:-:S04]  /*1560*/  USHF.R.U32.HI UR4, URZ, 0x4, UR4 ;  /* 0x000000043f047899 */ /* 0x000fc80008011604 */
[----:B------:R-:W-:-:S04]  /*1570*/  ULOP3.LUT UR4, UR4, 0x3fff, URZ, 0xc0, !UPT ;  /* 0x00003fff04047892 */ /* 0x000fc8000f8ec03f */
[----:B------:R-:W-:Y:S02]  /*1580*/  ULOP3.LUT UR10, UR4, 0x10000, URZ, 0xfc, !UPT ;  /* 0x00010000040a7892 */ /* 0x000fe4000f8efc3f */
[----:B------:R-:W-:Y:S02]  /*1590*/  ULEA UR4, UR38, UR45, 0x9 ;  /* 0x0000002d26047291 */ /* 0x000fe4000f8e483f */
[----:B------:R-:W-:-:S09]  /*15a0*/  ULEA UR6, UR38, UR10, 0x9 ;  /* 0x0000000a26067291 */ /* 0x000fd2000f8e483f */
[----:B------:R-:W-:Y:S01]  /*15b0*/  IGMMA.64x256x32.S8.S8 R24, gdesc[UR4], RZ, !UPT, gsb0 ;  /* 0x06600000041879f1 */ /* 0x000fe2000c0410ff */
[----:B------:R-:W-:Y:S01]  /*15c0*/  UIADD3 UR4, UR4, 0x100, URZ ;  /* 0x0000010004047890 */ /* 0x000fe2000fffe03f */
[----:B------:R-:W-:Y:S01]  /*15d0*/  UMOV UR5, 0xc0000010 ;  /* 0xc000001000057882 */ /* 0x000fe20000000000 */
[----:B------:R-:W-:Y:S02]  /*15e0*/  WARPGROUP.DEPBAR.LE gsb0, 0x0 ;  /* 0x00008000000079c5 */ /* 0x000fe40000010000 */
[----:B------:R-:W-:Y:S04]  /*15f0*/  STL.64 [R1], R24 ;  /* 0x0000001801007387 */ /* 0x000fe80000100a00 */
[----:B------:R-:W-:Y:S04]  /*1600*/  STL.64 [R1+0x8], R26 ;  /* 0x0000081a01007387 */ /* 0x000fe80000100a00 */
        /* <DEDUP_REMOVED lines=61> */
[----:B------:R0:W-:Y:S02]  /*19e0*/  STL.64 [R1+0x1f8], R150 ;  /* 0x0001f89601007387 */ /* 0x0001e40000100a00 */
[----:B0-----:R-:W-:-:S06]  /*19f0*/  WARPGROUP.ARRIVE ;  /* 0x00000000000079c5 */ /* 0x001fcc0000000000 */
[----:B------:R-:W-:Y:S03]  /*1a00*/  IGMMA.64x256x32.S8.S8 R24, gdesc[UR4], RZ, !UPT, gsb0 ;  /* 0x06600000041879f1 */ /* 0x000fe6000c0410ff */
[----:B------:R-:W-:Y:S02]  /*1a10*/  WARPGROUP.DEPBAR.LE gsb0, 0x0 ;  /* 0x00008000000079c5 */ /* 0x000fe40000010000 */
[----:B------:R-:W-:Y:S05]  /*1a20*/  @!P1 BRA `(.L_x_18) ;  /* 0x0000000c00909947 */ /* 0x000fea0003800000 */
[----:B------:R-:W-:Y:S02]  /*1a30*/  UIADD3 UR4, UR38, 0x1, URZ ;  /* 0x0000000126047890 */ /* 0x000fe4000fffe03f */
[----:B------:R-:W-:Y:S02]  /*1a40*/  UMOV UR9, UR38 ;  /* 0x0000002600097c82 */ /* 0x000fe40008000000 */
[----:B------:R-:W-:-:S04]  /*1a50*/  UISETP.NE.AND UP0, UPT, UR4, 0x6, UPT ;  /* 0x000000060400788c */ /* 0x000fc8000bf05270 */
[----:B------:R-:W-:Y:S02]  /*1a60*/  USEL UR5, URZ, 0x1, UP0 ;  /* 0x000000013f057887 */ /* 0x000fe40008000000 */
[----:B------:R-:W-:Y:S02]  /*1a70*/  USEL UR8, UR4, URZ, UP0 ;  /* 0x0000003f04087287 */ /* 0x000fe40008000000 */
[----:B------:R-:W-:-:S06]  /*1a80*/  ULOP3.LUT UR5, UR39, UR5, URZ, 0x3c, !UPT ;  /* 0x0000000527057292 */ /* 0x000fcc000f8e3c3f */
[----:B------:R-:W-:-:S07]  /*1a90*/  IMAD.U32 R2, RZ, RZ, UR5 ;  /* 0x00000005ff027e24 */ /* 0x000fce000f8e00ff */
.L_x_25:
[----:B01----:R-:W-:Y:S05]  /*1aa0*/  @!P0 BRA `(.L_x_19) ;  /* 0x0000000000048947 */ /* 0x003fea0003800000 */
[----:B------:R-:W-:Y:S01]  /*1ab0*/  BPT.TRAP 0x1 ;  /* 0x000000040000795c */ /* 0x000fe20000300000 */
.L_x_19:
[----:B------:R-:W0:Y:S01]  /*1ac0*/  S2UR UR5, SR_CgaCtaId ;  /* 0x00000000000579c3 */ /* 0x000e220000008800 */
[----:B------:R-:W-:Y:S01]  /*1ad0*/  UMOV UR4, 0x400 ;  /* 0x0000040000047882 */ /* 0x000fe20000000000 */
[----:B------:R-:W-:Y:S01]  /*1ae0*/  IMAD.U32 R4, RZ, RZ, UR8 ;  /* 0x00000008ff047e24 */ /* 0x000fe2000f8e00ff */
[----:B------:R-:W-:Y:S01]  /*1af0*/  SHF.L.U32 R5, R2, 0x1f, RZ ;  /* 0x0000001f02057819 */ /* 0x000fe200000006ff */
[----:B0-----:R-:W-:-:S06]  /*1b00*/  ULEA UR4, UR5, UR4, 0x18 ;  /* 0x0000000405047291 */ /* 0x001fcc000f8ec03f */
[----:B------:R-:W-:-:S04]  /*1b10*/  IMAD.U32 R0, RZ, RZ, UR4 ;  /* 0x00000004ff007e24 */ /* 0x000fc8000f8e00ff */
[----:B------:R-:W-:-:S04]  /*1b20*/  IMAD R4, R4, 0x8, R0 ;  /* 0x0000000804047824 */ /* 0x000fc800078e0200 */
[----:B------:R0:W1:Y:S01]  /*1b30*/  SYNCS.PHASECHK.TRANS64.TRYWAIT P1, [R4+URZ], R5 ;  /* 0x00000005040075a7 */ /* 0x000062000802017f */
[----:B------:R-:W-:Y:S05]  /*1b40*/  @!P0 BRA `(.L_x_20) ;  /* 0x0000000000048947 */ /* 0x000fea0003800000 */
[----:B------:R-:W-:Y:S01]  /*1b50*/  BPT.TRAP 0x1 ;  /* 0x000000040000795c */ /* 0x000fe20000300000 */
.L_x_20:
[----:B-1----:R-:W-:Y:S05]  /*1b60*/  @P1 BRA `(.L_x_21) ;  /* 0x0000000000081947 */ /* 0x002fea0003800000 */
[----:B------:R-:W1:Y:S02]  /*1b70*/  SYNCS.PHASECHK.TRANS64.TRYWAIT P1, [R4+URZ], R5 ;  /* 0x00000005040075a7 */ /* 0x000e64000802017f */
[----:B-1----:R-:W-:Y:S05]  /*1b80*/  @!P1 BRA `(.L_x_22) ;  /* 0x0000010400789947 */ /* 0x002fea0003800000 */
.L_x_21:
        /* <DEDUP_REMOVED lines=21> */
[----:B------:R3:W-:Y:S04]  /*1ce0*/  STL.64 [R1+0x208], R108 ;  /* 0x0002086c01007387 */ /* 0x0007e80000100a00 */
[----:B---3--:R-:W3:Y:S04]  /*1cf0*/  LDL.LU.64 R108, [R1] ;  /* 0x00000000016c7983 */ /* 0x008ee80000300a00 */
[----:B------:R-:W3:Y:S04]  /*1d00*/  LDL.LU.64 R110, [R1+0x8] ;  /* 0x00000800016e7983 */ /* 0x000ee80000300a00 */
        /* <DEDUP_REMOVED lines=61> */
[----:B------:R-:W3:Y:S01]  /*20e0*/  LDL.LU.64 R234, [R1+0x1f8] ;  /* 0x0001f80001ea7983 */ /* 0x000ee20000300a00 */
[----:B------:R-:W-:-:S02]  /*20f0*/  ULEA UR4, UR8, UR45, 0x9 ;  /* 0x0000002d08047291 */ /* 0x000fc4000f8e483f */
[----:B------:R-:W-:Y:S01]  /*2100*/  ULEA UR6, UR8, UR10, 0x9 ;  /* 0x0000000a08067291 */ /* 0x000fe2000f8e483f */
[----:B------:R-:W-:Y:S01]  /*2110*/  UMOV UR5, 0xc0000010 ;  /* 0xc000001000057882 */ /* 0x000fe20000000000 */
[----:B------:R-:W-:Y:S01]  /*2120*/  UMOV UR7, 0xc0000010 ;  /* 0xc000001000077882 */ /* 0x000fe20000000000 */
[----:B---3--:R-:W-:-:S06]  /*2130*/  WARPGROUP.ARRIVE ;  /* 0x00000000000079c5 */ /* 0x008fcc0000000000 */
[----:B------:R-:W-:Y:S03]  /*2140*/  IGMMA.64x256x32.S8.S8 R108, gdesc[UR4], R108, gsb0 ;  /* 0x06600000046c79f1 */ /* 0x000fe6000804106c */
        /* <DEDUP_REMOVED lines=65> */
[----:B---3--:R-:W3:Y:S04]  /*2560*/  LDL.LU.64 R150, [R1+0x2b0] ;  /* 0x0002b00001967983 */ /* 0x008ee80000300a00 */
        /* <DEDUP_REMOVED lines=21> */
[----:B------:R-:W-:Y:S01]  /*26c0*/  UIADD3 UR4, UR4, 0x100, URZ ;  /* 0x0000010004047890 */ /* 0x000fe2000fffe03f */
[----:B------:R-:W-:Y:S01]  /*26d0*/  UMOV UR5, 0xc0000010 ;  /* 0xc000001000057882 */ /* 0x000fe20000000000 */
[----:B---3--:R-:W-:-:S07]  /*26e0*/  WARPGROUP.ARRIVE ;  /* 0x00000000000079c5 */ /* 0x008fce0000000000 */
[----:B------:R-:W-:Y:S03]  /*26f0*/  IGMMA.64x256x32.S8.S8 R24, gdesc[UR4], R24, gsb0 ;  /* 0x06600000041879f1 */ /* 0x000fe60008041018 */
[----:B------:R-:W-:Y:S02]  /*2700*/  WARPGROUP.DEPBAR.LE gsb0, 0x0 ;  /* 0x00008000000079c5 */ /* 0x000fe40000010000 */
[----:B----4-:R-:W-:Y:S05]  /*2710*/  @!P0 BRA `(.L_x_23) ;  /* 0x0000000000048947 */ /* 0x010fea0003800000 */
[----:B------:R-:W-:Y:S01]  /*2720*/  BPT.TRAP 0x1 ;  /* 0x000000040000795c */ /* 0x000fe20000300000 */
.L_x_23:
[----:B------:R-:W-:Y:S01]  /*2730*/  R2UR UR4, R0 ;  /* 0x00000000000472ca */ /* 0x000fe200000e0000 */
[----:B------:R-:W-:-:S06]  /*2740*/  UISETP.GT.U32.AND UP0, UPT, UR40, 0x1, UPT ;  /* 0x000000012800788c */ /* 0x000fcc000bf04070 */
[----:B------:R-:W-:-:S06]  /*2750*/  PLOP3.LUT P1, PT, PT, PT, UP0, 0x80, 0x0 ;  /* 0x000000000000781c */ /* 0x000fcc0003f2f008 */
[----:B------:R-:W-:-:S04]  /*2760*/  ULEA UR4, UR9, UR4, 0x3 ;  /* 0x0000000409047291 */ /* 0x000fc8000f8e183f */
[----:B------:R-:W-:-:S04]  /*2770*/  UIADD3 UR4, UR4, 0x30, URZ ;  /* 0x0000003004047890 */ /* 0x000fc8000fffe03f */
[----:B------:R-:W-:-:S09]  /*2780*/  UPRMT UR4, URZ, 0x654, UR4 ;  /* 0x000006543f047896 */ /* 0x000fd20008000004 */
[----:B------:R-:W-:Y:S01]  /*2790*/  SYNCS.ARRIVE.TRANS64.RED.A1T0 RZ, [UR4], RZ ;  /* 0x000000ffffff79a7 */ /* 0x000fe20008100404 */
[----:B------:R-:W-:Y:S05]  /*27a0*/  @P1 BRA `(.L_x_24) ;  /* 0x0000000000041947 */ /* 0x000fea0003800000 */
[----:B------:R-:W-:Y:S01]  /*27b0*/  BPT.TRAP 0x1 ;  /* 0x000000040000795c */ /* 0x000fe20000300000 */
.L_x_24:
[----:B------:R-:W-:Y:S01]  /*27c0*/  UIADD3 UR8, UR8, 0x1, URZ ;  /* 0x0000000108087890 */ /* 0x000fe2000fffe03f */
[C---:B------:R-:W-:Y:S01]  /*27d0*/  ISETP.GT.AND P1, PT, R3.reuse, 0x1, PT ;  /* 0x000000010300780c */ /* 0x040fe20003f24270 */
[----:B------:R-:W-:Y:S01]  /*27e0*/  UIADD3 UR9, UR9, 0x1, URZ ;  /* 0x0000000109097890 */ /* 0x000fe2000fffe03f */
[----:B------:R-:W-:Y:S01]  /*27f0*/  VIADD R3, R3, 0xffffffff ;  /* 0xffffffff03037836 */ /* 0x000fe20000000000 */
[----:B------:R-:W-:Y:S02]  /*2800*/  UISETP.NE.AND UP0, UPT, UR8, 0x6, UPT ;  /* 0x000000060800788c */ /* 0x000fe4000bf05270 */
[----:B------:R-:W-:Y:S02]  /*2810*/  UISETP.NE.AND UP1, UPT, UR9, 0x6, UPT ;  /* 0x000000060900788c */ /* 0x000fe4000bf25270 */
[----:B------:R-:W-:Y:S02]  /*2820*/  USEL UR4, URZ, 0x1, UP0 ;  /* 0x000000013f047887 */ /* 0x000fe40008000000 */
[----:B------:R-:W-:-:S02]  /*2830*/  USEL UR8, UR8, URZ, UP0 ;  /* 0x0000003f08087287 */ /* 0x000fc40008000000 */
[----:B------:R-:W-:Y:S02]  /*2840*/  USEL UR9, UR9, URZ, UP1 ;  /* 0x0000003f09097287 */ /* 0x000fe40008800000 */
[----:B------:R-:W-:Y:S01]  /*2850*/  LOP3.LUT R2, R2, UR4, RZ, 0x3c, !PT ;  /* 0x0000000402027c12 */ /* 0x000fe2000f8e3cff */
[----:B------:R-:W-:Y:S09]  /*2860*/  @P1 BRA `(.L_x_25) ;  /* 0xfffffff0008c1947 */ /* 0x000ff2000383ffff */
.L_x_18:
[----:B------:R-:W3:Y:S02]  /*2870*/  LDC R2, c[0x0][0x28c] ;  /* 0x0000a300ff027b82 */ /* 0x000ee40000000800 */
[----:B---3--:R-:W-:-:S13]  /*2880*/  ISETP.GE.AND P1, PT, R2, 0x1, PT ;  /* 0x000000010200780c */ /* 0x008fda0003f26270 */
[----:B------:R-:W-:Y:S05]  /*2890*/  @!P1 BRA `(.L_x_26) ;  /* 0x0000000000449947 */ /* 0x000fea0003800000 */
[----:B------:R-:W-:Y:S05]  /*28a0*/  @!P0 BRA `(.L_x_27) ;  /* 0x0000000000048947 */ /* 0x000fea0003800000 */
[----:B------:R-:W-:Y:S01]  /*28b0*/  BPT.TRAP 0x1 ;  /* 0x000000040000795c */ /* 0x000fe20000300000 */
.L_x_27:
[----:B------:R-:W-:-:S04]  /*28c0*/  UISETP.LT.AND UP0, UPT, UR43, 0x1, UPT ;  /* 0x000000012b00788c */ /* 0x000fc8000bf01270 */
[----:B------:R-:W-:Y:S02]  /*28d0*/  USEL UR6, UR43, 0x1, UP0 ;  /* 0x000000012b067887 */ /* 0x000fe40008000000 */
[----:B------:R-:W-:Y:S02]  /*28e0*/  UISETP.GT.U32.AND UP0, UPT, UR40, 0x1, UPT ;  /* 0x000000012800788c */ /* 0x000fe4000bf04070 */
[----:B------:R-:W-:-:S04]  /*28f0*/  UIADD3 UR6, UR38, UR43, -UR6 ;  /* 0x0000002b26067290 */ /* 0x000fc8000fffe806 */
[----:B------:R-:W-:Y:S01]  /*2900*/  UIMAD.WIDE.U32 UR4, UR6, -0x55555555, URZ ;  /* 0xaaaaaaab060478a5 */ /* 0x000fe2000f8e003f */
[----:B------:R-:W-:-:S03]  /*2910*/  PLOP3.LUT P0, PT, PT, PT, UP0, 0x80, 0x0 ;  /* 0x000000000000781c */ /* 0x000fc60003f0f008 */
[----:B------:R-:W-:-:S04]  /*2920*/  USHF.R.U32.HI UR4, URZ, 0x2, UR5 ;  /* 0x000000023f047899 */ /* 0x000fc80008011605 */
[----:B------:R-:W-:-:S06]  /*2930*/  UIMAD UR6, UR4, -0x6, UR6 ;  /* 0xfffffffa040678a4 */ /* 0x000fcc000f8e0206 */
[----:B------:R-:W-:-:S04]  /*2940*/  IMAD.U32 R2, RZ, RZ, UR6 ;  /* 0x00000006ff027e24 */ /* 0x000fc8000f8e00ff */
[----:B------:R-:W-:-:S04]  /*2950*/  IMAD R0, R2, 0x8, R0 ;  /* 0x0000000802007824 */ /* 0x000fc800078e0200 */
[----:B------:R-:W-:-:S05]  /*2960*/  VIADD R0, R0, 0x30 ;  /* 0x0000003000007836 */ /* 0x000fca0000000000 */
[----:B------:R-:W-:-:S04]  /*2970*/  PRMT R0, RZ, 0x654, R0 ;  /* 0x00000654ff007816 */ /* 0x000fc80000000000 */
[----:B------:R3:W-:Y:S01]  /*2980*/  SYNCS.ARRIVE.TRANS64.RED.A1T0 RZ, [R0+URZ], RZ ;  /* 0x000000ff00ff79a7 */ /* 0x0007e2000810043f */
[----:B------:R-:W-:Y:S05]  /*2990*/  @P0 BRA `(.L_x_26) ;  /* 0x0000000000040947 */ /* 0x000fea0003800000 */
[----:B------:R-:W-:Y:S01]  /*29a0*/  BPT.TRAP 0x1 ;  /* 0x000000040000795c */ /* 0x000fe20000300000 */
.L_x_26:
[----:B------:R-:W4:Y:S01]  /*29b0*/  S2R R6, SR_TID.X ;  /* 0x0000000000067919 */ /* 0x000f220000002100 */
[----:B------:R-:W-:Y:S01]  /*29c0*/  IMAD.MOV.U32 R13, RZ, RZ, 0x6540 ;  /* 0x00006540ff0d7424 */ /* 0x000fe200078e00ff */
[----:B------:R-:W-:Y:S02]  /*29d0*/  UIMAD.WIDE UR8, UR42, 0x100, URZ ;  /* 0x000001002a0878a5 */ /* 0x000fe4000f8e023f */
[----:B------:R-:W-:Y:S01]  /*29e0*/  USHF.R.S32.HI UR10, URZ, 0x1f, UR44 ;  /* 0x0000001f3f0a7899 */ /* 0x000fe2000801142c */
[----:B------:R-:W-:Y:S01]  /*29f0*/  ULDC.64 UR6, c[0x0][0x5d0] ;  /* 0x0001740000067ab9 */ /* 0x000fe20000000a00 */
[----:B------:R-:W-:Y:S02]  /*2a00*/  USHF.L.U32 UR42, UR42, 0x8, URZ ;  /* 0x000000082a2a7899 */ /* 0x000fe4000800063f */
[----:B------:R-:W-:Y:S02]  /*2a10*/  UIMAD UR4, UR10, UR6, URZ ;  /* 0x000000060a0472a4 */ /* 0x000fe4000f8e023f */
[----:B------:R-:W-:-:S02]  /*2a20*/  UIADD3 UR38, UR43, UR38, URZ ;  /* 0x000000262b267290 */ /* 0x000fc4000fffe03f */
[----:B------:R-:W-:Y:S02]  /*2a30*/  UIMAD UR4, UR44, UR7, UR4 ;  /* 0x000000072c0472a4 */ /* 0x000fe4000f8e0204 */
[----:B------:R-:W-:Y:S02]  /*2a40*/  UISETP.GT.U32.AND UP1, UPT, UR38, 0x5, UPT ;  /* 0x000000052600788c */ /* 0x000fe4000bf24070 */
[----:B------:R-:W-:Y:S02]  /*2a50*/  UISETP.GE.U32.AND UP2, UPT, UR43, 0x6, UPT ;  /* 0x000000062b00788c */ /* 0x000fe4000bf46070 */
[----:B------:R-:W-:Y:S01]  /*2a60*/  UISETP.LT.U32.AND UP1, UPT, UR43, 0x6, UP1 ;  /* 0x000000062b00788c */ /* 0x000fe20008f21070 */
[--C-:B----4-:R-:W-:Y:S01]  /*2a70*/  SHF.R.U32.HI R2, RZ, 0x7, R6.reuse ;  /* 0x00000007ff027819 */ /* 0x110fe20000011606 */
[----:B------:R-:W-:Y:S01]  /*2a80*/  IMAD.SHL.U32 R12, R6, 0x2, RZ ;  /* 0x00000002060c7824 */ /* 0x000fe200078e00ff */
[----:B------:R-:W-:Y:S02]  /*2a90*/  SHF.R.U32.HI R3, RZ, 0x2, R6 ;  /* 0x00000002ff037819 */ /* 0x000fe40000011606 */
[----:B------:R-:W-:-:S02]  /*2aa0*/  LOP3.LUT R2, R2, 0x1, RZ, 0xc0, !PT ;  /* 0x0000000102027812 */ /* 0x000fc400078ec0ff */
[----:B01----:R-:W-:Y:S02]  /*2ab0*/  LOP3.LUT R4, R6, 0x60, RZ, 0xc0, !PT ;  /* 0x0000006006047812 */ /* 0x003fe400078ec0ff */
[----:B------:R-:W-:Y:S01]  /*2ac0*/  LOP3.LUT R3, R3, 0x7, RZ, 0xc0, !PT ;  /* 0x0000000703037812 */ /* 0x000fe200078ec0ff */
[----:B------:R-:W-:Y:S01]  /*2ad0*/  IMAD.SHL.U32 R158, R2, 0x40, RZ ;  /* 0x00000040029e7824 */ /* 0x000fe200078e00ff */
[----:B------:R-:W-:Y:S02]  /*2ae0*/  LOP3.LUT R12, R12, 0x6, RZ, 0xc0, !PT ;  /* 0x000000060c0c7812 */ /* 0x000fe400078ec0ff */
[----:B------:R-:W-:Y:S02]  /*2af0*/  SHF.R.U32.HI R4, RZ, 0x1, R4 ;  /* 0x00000001ff047819 */ /* 0x000fe40000011604 */
[--C-:B------:R-:W-:Y:S02]  /*2b00*/  LOP3.LUT R158, R158, 0x40, R3.reuse, 0xe2, !PT ;  /* 0x000000409e9e7812 */ /* 0x100fe400078ee203 */
[----:B------:R-:W-:Y:S01]  /*2b10*/  PRMT R12, R12, R13, UR41 ;  /* 0x000000290c0c7e16 */ /* 0x000fe2000800000d */
[----:B------:R-:W-:Y:S01]  /*2b20*/  USHF.L.U32 UR41, UR41, 0x8, URZ ;  /* 0x0000000829297899 */ /* 0x000fe2000800063f */
[----:B---3--:R-:W-:Y:S01]  /*2b30*/  IADD3 R0, RZ, -R4, -R3 ;  /* 0x80000004ff007210 */ /* 0x008fe20007ffe803 */
[----:B------:R-:W-:Y:S01]  /*2b40*/  IMAD.MOV.U32 R3, RZ, RZ, -0x2 ;  /* 0xfffffffeff037424 */ /* 0x000fe200078e00ff */
[----:B------:R-:W-:Y:S01]  /*2b50*/  LOP3.LUT R158, R158, UR8, R4, 0xfe, !PT ;  /* 0x000000089e9e7c12 */ /* 0x000fe2000f8efe04 */
[----:B------:R-:W-:Y:S01]  /*2b60*/  IMAD.U32 R4, RZ, RZ, UR6 ;  /* 0x00000006ff047e24 */ /* 0x000fe2000f8e00ff */
[----:B------:R-:W-:Y:S01]  /*2b70*/  SHF.R.S32.HI R13, RZ, 0x1f, R12 ;  /* 0x0000001fff0d7819 */ /* 0x000fe2000001140c */
[----:B------:R-:W-:Y:S01]  /*2b80*/  ULDC UR6, c[0x0][0x284] ;  /* 0x0000a10000067ab9 */ /* 0x000fe20000000800 */
[----:B------:R-:W-:-:S02]  /*2b90*/  IMAD R0, R2, -0x40, R0 ;  /* 0xffffffc002007824 */ /* 0x000fc400078e0200 */
[----:B--2---:R-:W-:Y:S02]  /*2ba0*/  IMAD.U32 R19, RZ, RZ, UR6 ;  /* 0x00000006ff137e24 */ /* 0x004fe4000f8e00ff */
[----:B------:R-:W-:-:S03]  /*2bb0*/  IMAD.WIDE.U32 R4, R4, UR44, R12 ;  /* 0x0000002c04047c25 */ /* 0x000fc6000f8e000c */
[----:B------:R-:W-:Y:S01]  /*2bc0*/  IADD3 R19, R19, -UR42, R0 ;  /* 0x8000002a13137c10 */ /* 0x000fe2000fffe000 */
[----:B------:R-:W-:Y:S01]  /*2bd0*/  VIADD R5, R5, UR4 ;  /* 0x0000000405057c36 */ /* 0x000fe20008000000 */
[----:B------:R-:W-:Y:S01]  /*2be0*/  ULDC UR4, c[0x0][0x288] ;  /* 0x0000a20000047ab9 */ /* 0x000fe20000000800 */
[----:B------:R-:W-:Y:S01]  /*2bf0*/  LOP3.LUT R0, R6, 0x3, RZ, 0xc0, !PT ;  /* 0x0000000306007812 */ /* 0x000fe200078ec0ff */
[----:B------:R-:W-:-:S04]  /*2c00*/  UISETP.GE.AND UP0, UPT, UR41, UR4, UPT ;  /* 0x000000042900728c */ /* 0x000fc8000bf06270 */
[----:B------:R-:W-:Y:S01]  /*2c10*/  UISETP.GE.OR UP0, UPT, UR42, UR6, UP0 ;  /* 0x000000062a00728c */ /* 0x000fe20008706670 */
[----:B------:R-:W-:Y:S01]  /*2c20*/  IMAD R0, R0, R3, UR4 ;  /* 0x0000000400007e24 */ /* 0x000fe2000f8e0203 */
[----:B------:R-:W-:Y:S02]  /*2c30*/  UIMAD.WIDE.U32 UR4, UR38, -0x55555555, URZ ;  /* 0xaaaaaaab260478a5 */ /* 0x000fe4000f8e003f */
[----:B------:R-:W-:Y:S01]  /*2c40*/  USEL UR6, URZ, 0x1, !UP1 ;  /* 0x000000013f067887 */ /* 0x000fe2000c800000 */
[----:B------:R-:W-:Y:S01]  /*2c50*/  VIADD R0, R0, -UR41 ;  /* 0x8000002900007c36 */ /* 0x000fe20008000000 */
[----:B------:R-:W-:Y:S01]  /*2c60*/  PLOP3.LUT P0, PT, PT, PT, UP0, 0x80, 0x0 ;  /* 0x000000000000781c */ /* 0x000fe20003f0f008 */
[----:B------:R-:W-:Y:S02]  /*2c70*/  USHF.R.U32.HI UR4, URZ, 0x2, UR5 ;  /* 0x000000023f047899 */ /* 0x000fe40008011605 */
[----:B------:R-:W-:Y:S02]  /*2c80*/  ULOP3.LUT UR39, UR39, UR6, URZ, 0x3c, !UPT ;  /* 0x0000000627277292 */ /* 0x000fe4000f8e3c3f */
[----:B------:R-:W-:-:S02]  /*2c90*/  UIMAD UR38, UR4, -0x6, UR38 ;  /* 0xfffffffa042678a4 */ /* 0x000fc4000f8e0226 */
[----:B------:R-:W-:Y:S01]  /*2ca0*/  @UP2 ULOP3.LUT UR39, UR39, 0x1, UR4, 0x78, !UPT ;  /* 0x0000000127272892 */ /* 0x000fe2000f8e7804 */
[----:B------:R-:W-:-:S05]  /*2cb0*/  UMOV UR42, 0xffffffff ;  /* 0xffffffff002a7882 */ /* 0x000fca0000000000 */
[----:B------:R-:W-:Y:S06]  /*2cc0*/  @P0 BRA `(.L_x_28) ;  /* 0x000000d000f80947 */ /* 0x000fec0003800000 */
[----:B------:R-:W0:Y:S01]  /*2cd0*/  LDC.64 R2, c[0x0][0x5c8] ;  /* 0x00017200ff027b82 */ /* 0x000e220000000a00 */
[----:B------:R-:W-:Y:S01]  /*2ce0*/  ULDC.64 UR4, c[0x0][0x5c0] ;  /* 0x0001700000047ab9 */ /* 0x000fe20000000a00 */
[----:B------:R-:W-:Y:S01]  /*2cf0*/  BSSY B0, `(.L_x_28) ;  /* 0x0000d3b000007945 */ /* 0x000fe20003800000 */
[C---:B0-----:R-:W-:Y:S01]  /*2d00*/  IMAD R6, R2.reuse, UR9, RZ ;  /* 0x0000000902067c24 */ /* 0x041fe2000f8e02ff */
[----:B------:R-:W-:Y:S01]  /*2d10*/  SHF.L.U64.HI R9, R2, 0x3, R3 ;  /* 0x0000000302097819 */ /* 0x000fe20000010203 */
[----:B------:R-:W-:-:S04]  /*2d20*/  IMAD.WIDE.U32 R4, R158, R2, R4 ;  /* 0x000000029e047225 */ /* 0x000fc800078e0004 */
[----:B------:R-:W-:Y:S01]  /*2d30*/  IMAD R6, R158, R3, R6 ;  /* 0x000000039e067224 */ /* 0x000fe200078e0206 */
[----:B------:R-:W-:Y:S01]  /*2d40*/  IADD3 R4, P0, R4, UR4, RZ ;  /* 0x0000000404047c10 */ /* 0x000fe2000ff1e0ff */
[----:B------:R-:W-:Y:S02]  /*2d50*/  IMAD.SHL.U32 R8, R2, 0x8, RZ ;  /* 0x0000000802087824 */ /* 0x000fe400078e00ff */
[----:B------:R-:W-:-:S03]  /*2d60*/  IMAD.IADD R6, R5, 0x1, R6 ;  /* 0x0000000105067824 */ /* 0x000fc600078e0206 */
[-C--:B------:R-:W-:Y:S02]  /*2d70*/  IADD3 R10, P1, R8, R4.reuse, RZ ;  /* 0x00000004080a7210 */ /* 0x080fe40007f3e0ff */
[----:B------:R-:W-:Y:S02]  /*2d80*/  IADD3.X R5, R6, UR5, RZ, P0, !PT ;  /* 0x0000000506057c10 */ /* 0x000fe400087fe4ff */
[----:B------:R-:W-:-:S03]  /*2d90*/  LEA R6, P0, R2, R4, 0x7 ;  /* 0x0000000402067211 */ /* 0x000fc600078038ff */
[----:B------:R-:W-:Y:S01]  /*2da0*/  IMAD.X R11, R9, 0x1, R5, P1 ;  /* 0x00000001090b7824 */ /* 0x000fe200008e0605 */
[----:B------:R-:W-:Y:S02]  /*2db0*/  LEA.HI.X R7, R2, R5, R3, 0x7, P0 ;  /* 0x0000000502077211 */ /* 0x000fe400000f3c03 */
[----:B-----5:R-:W-:Y:S02]  /*2dc0*/  ISETP.NE.AND P0, PT, R18, RZ, PT ;  /* 0x000000ff1200720c */ /* 0x020fe40003f05270 */
[----:B------:R-:W-:-:S05]  /*2dd0*/  IADD3 R8, P2, R8, R6, RZ ;  /* 0x0000000608087210 */ /* 0x000fca0007f5e0ff */
[----:B------:R-:W-:-:S06]  /*2de0*/  IMAD.X R9, R9, 0x1, R7, P2 ;  /* 0x0000000109097824 */ /* 0x000fcc00010e0607 */
[----:B------:R-:W-:Y:S05]  /*2df0*/  @!P0 BRA `(.L_x_29) ;  /* 0x0000009800988947 */ /* 0x000fea0003800000 */
[----:B------:R-:W0:Y:S01]  /*2e00*/  LDC.64 R20, c[0x0][0x5b0] ;  /* 0x00016c00ff147b82 */ /* 0x000e220000000a00 */
[----:B------:R-:W-:Y:S01]  /*2e10*/  ULDC.64 UR6, c[0x0][0x5b8] ;  /* 0x00016e0000067ab9 */ /* 0x000fe20000000a00 */
[----:B------:R-:W-:Y:S01]  /*2e20*/  ISETP.GE.AND P1, PT, R19, 0x1, PT ;  /* 0x000000011300780c */ /* 0x000fe20003f26270 */
[----:B------:R-:W-:Y:S02]  /*2e30*/  UIMAD UR4, UR10, UR6, URZ ;  /* 0x000000060a0472a4 */ /* 0x000fe4000f8e023f */
[----:B------:R-:W-:Y:S01]  /*2e40*/  IMAD.U32 R154, RZ, RZ, UR6 ;  /* 0x00000006ff9a7e24 */ /* 0x000fe2000f8e00ff */
[----:B------:R-:W-:Y:S01]  /*2e50*/  BSSY B1, `(.L_x_30) ;  /* 0x000000e000017945 */ /* 0x000fe20003800000 */
[----:B------:R-:W-:Y:S01]  /*2e60*/  ISETP.LT.OR P2, PT, R0, 0x1, !P1 ;  /* 0x000000010000780c */ /* 0x000fe20004f41670 */
[----:B------:R-:W-:Y:S01]  /*2e70*/  UIMAD UR4, UR44, UR7, UR4 ;  /* 0x000000072c0472a4 */ /* 0x000fe2000f8e0204 */
[----:B------:R-:W1:Y:S01]  /*2e80*/  LDC.64 R22, c[0x0][0x5a8] ;  /* 0x00016a00ff167b82 */ /* 0x000e620000000a00 */
[----:B------:R-:W-:-:S04]  /*2e90*/  IMAD.WIDE.U32 R154, R154, UR44, R12 ;  /* 0x0000002c9a9a7c25 */ /* 0x000fc8000f8e000c */
[----:B------:R-:W-:Y:S02]  /*2ea0*/  VIADD R153, R155, UR4 ;  /* 0x000000049b997c36 */ /* 0x000fe40008000000 */
[----:B------:R-:W-:Y:S02]  /*2eb0*/  IMAD.MOV.U32 R152, RZ, RZ, R154 ;  /* 0x000000ffff987224 */ /* 0x000fe400078e009a */
[----:B0-----:R-:W-:Y:S02]  /*2ec0*/  IMAD R159, R20, UR9, RZ ;  /* 0x00000009149f7c24 */ /* 0x001fe4000f8e02ff */
[----:B------:R-:W-:-:S04]  /*2ed0*/  IMAD.WIDE.U32 R2, R158, R20, R152 ;  /* 0x000000149e027225 */ /* 0x000fc800078e0098 */
[----:B------:R-:W-:Y:S01]  /*2ee0*/  IMAD R159, R158, R21, R159 ;  /* 0x000000159e9f7224 */ /* 0x000fe200078e029f */
[----:B-1----:R-:W-:-:S04]  /*2ef0*/  IADD3 R14, P0, R2, R22, RZ ;  /* 0x00000016020e7210 */ /* 0x002fc80007f1e0ff */
[----:B------:R-:W-:Y:S01]  /*2f00*/  IADD3.X R15, R23, R3, R159, P0, !PT ;  /* 0x00000003170f7210 */ /* 0x000fe200007fe49f */
[----:B------:R-:W-:Y:S08]  /*2f10*/  @P2 BRA `(.L_x_31) ;  /* 0x0000000000042947 */ /* 0x000ff00003800000 */
[----:B------:R0:W5:Y:S02]  /*2f20*/  LDG.E.U8 R16, desc[UR36][R14.64] ;  /* 0x000000240e107981 */ /* 0x000164000c1e1100 */
.L_x_31:
[----:B------:R-:W-:Y:S05]  /*2f30*/  BSYNC B1 ;  /* 0x0000000000017941 */ /* 0x000fea0003800000 */
.L_x_30:
[----:B------:R-:W2:Y:S01]  /*2f40*/  LDL.LU R3, [R1] ;  /* 0x0000000001037983 */ /* 0x000ea20000300800 */
[----:B-----5:R-:W-:Y:S01]  /*2f50*/  LOP3.LUT R2, R16, 0xffff, RZ, 0xc0, !PT ;  /* 0x0000ffff10027812 */ /* 0x020fe200078ec0ff */
[----:B------:R-:W-:Y:S01]  /*2f60*/  BSSY B1, `(.L_x_32) ;  /* 0x000000a000017945 */ /* 0x000fe20003800000 */
[----:B------:R-:W-:Y:S02]  /*2f70*/  ISETP.LT.OR P0, PT, R0, 0x2, !P1 ;  /* 0x000000020000780c */ /* 0x000fe40004f01670 */
[----:B------:R-:W-:-:S05]  /*2f80*/  PRMT R2, R2, 0x8880, RZ ;  /* 0x0000888002027816 */ /* 0x000fca00000000ff */
[----:B------:R-:W-:-:S04]  /*2f90*/  IMAD R2, R2, R18, RZ ;  /* 0x0000001202027224 */ /* 0x000fc800078e02ff */
[----:B--2---:R-:W-:-:S05]  /*2fa0*/  @!P2 IMAD R3, R3, R17, R2 ;  /* 0x000000110303a224 */ /* 0x004fca00078e0202 */
[----:B------:R1:W-:Y:S01]  /*2fb0*/  @!P2 STG.E.U8 desc[UR36][R4.64], R3 ;  /* 0x000000030400a986 */ /* 0x0003e2000c101124 */
[----:B------:R-:W-:Y:S05]  /*2fc0*/  @P0 BRA `(.L_x_33) ;  /* 0x00000000000c0947 */ /* 0x000fea0003800000 */
[----:B------:R-:W2:Y:S02]  /*2fd0*/  LDG.E.U8 R16, desc[UR36][R14.64+0x1] ;  /* 0x000001240e107981 */ /* 0x000ea4000c1e1100 */
[----:B--2---:R-:W-:-:S05]  /*2fe0*/  PRMT R2, R16, 0x8880, RZ ;  /* 0x0000888010027816 */ /* 0x004fca00000000ff */
[----:B------:R-:W-:-:S07]  /*2ff0*/  IMAD R2, R2, R18, RZ ;  /* 0x0000001202027224 */ /* 0x000fce00078e02ff */
.L_x_33:
[----:B------:R-:W-:Y:S05]  /*3000*/  BSYNC B1 ;  /* 0x0000000000017941 */ /* 0x000fea0003800000 */
.L_x_32:
[----:B-1----:R-:W2:Y:S01]  /*3010*/  LDL.LU R3, [R1+0x4] ;  /* 0x0000040001037983 */ /* 0x002ea20000300800 */
[C---:B------:R-:W-:Y:S01]  /*3020*/  SHF.L.U64.HI R157, R20.reuse, 0x3, R21 ;  /* 0x00000003149d7819 */ /* 0x040fe20000010215 */
[----:B------:R-:W-:Y:S01]  /*3030*/  IMAD.SHL.U32 R156, R20, 0x8, RZ ;  /* 0x00000008149c7824 */ /* 0x000fe200078e00ff */
[----:B------:R-:W-:Y:S03]  /*3040*/  BSSY B1, `(.L_x_34) ;  /* 0x000000d000017945 */ /* 0x000fe60003800000 */
[----:B------:R-:W-:-:S04]  /*3050*/  IMAD.WIDE.U32 R12, R158, R20, R156 ;  /* 0x000000149e0c7225 */ /* 0x000fc800078e009c */
[----:B------:R-:W-:Y:S01]  /*3060*/  IMAD.IADD R159, R159, 0x1, R13 ;  /* 0x000000019f9f7824 */ /* 0x000fe200078e020d */
[----:B------:R-:W-:-:S04]  /*3070*/  IADD3 R12, P2, P3, R154, R22, R12 ;  /* 0x000000169a0c7210 */ /* 0x000fc80007b5e00c */
[----:B------:R-:W-:Y:S01]  /*3080*/  IADD3.X R13, R153, R23, R159, P2, P3 ;  /* 0x00000017990d7210 */ /* 0x000fe200017e649f */
[----:B--2---:R-:W-:-:S05]  /*3090*/  @!P0 IMAD R3, R3, R17, R2 ;  /* 0x0000001103038224 */ /* 0x004fca00078e0202 */
[----:B------:R1:W-:Y:S01]  /*30a0*/  @!P0 STG.E.U8 desc[UR36][R4.64+0x1], R3 ;  /* 0x0000010304008986 */ /* 0x0003e2000c101124 */
[----:B------:R-:W-:-:S04]  /*30b0*/  ISETP.GE.AND P0, PT, R19, 0x9, PT ;  /* 0x000000091300780c */ /* 0x000fc80003f06270 */
[----:B------:R-:W-:-:S13]  /*30c0*/  ISETP.LT.OR P4, PT, R0, 0x1, !P0 ;  /* 0x000000010000780c */ /* 0x000fda0004781670 */
[----:B-1----:R-:W-:Y:S05]  /*30d0*/  @P4 BRA `(.L_x_35) ;  /* 0x00000000000c4947 */ /* 0x002fea0003800000 */
[----:B------:R-:W2:Y:S02]  /*30e0*/  LDG.E.U8 R16, desc[UR36][R12.64] ;  /* 0x000000240c107981 */ /* 0x000ea4000c1e1100 */
[----:B--2---:R-:W-:-:S05]  /*30f0*/  PRMT R2, R16, 0x8880, RZ ;  /* 0x0000888010027816 */ /* 0x004fca00000000ff */
[----:B------:R-:W-:-:S07]  /*3100*/  IMAD R2, R2, R18, RZ ;  /* 0x0000001202027224 */ /* 0x000fce00078e02ff */
.L_x_35:
[----:B------:R-:W-:Y:S05]  /*3110*/  BSYNC B1 ;  /* 0x0000000000017941 */ /* 0x000fea0003800000 */
.L_x_34:
[----:B------:R-:W2:Y:S01]  /*3120*/  LDL.LU R3, [R1+0x8] ;  /* 0x0000080001037983 */ /* 0x000ea20000300800 */
[----:B------:R-:W-:Y:S01]  /*3130*/  ISETP.LT.OR P2, PT, R0, 0x2, !P0 ;  /* 0x000000020000780c */ /* 0x000fe20004741670 */
[----:B------:R-:W-:Y:S01]  /*3140*/  BSSY B1, `(.L_x_36) ;  /* 0x0000007000017945 */ /* 0x000fe20003800000 */
[----:B--2---:R-:W-:-:S05]  /*3150*/  @!P4 IMAD R3, R3, R17, R2 ;  /* 0x000000110303c224 */ /* 0x004fca00078e0202 */
[----:B------:R1:W-:Y:S06]  /*3160*/  @!P4 STG.E.U8 desc[UR36][R10.64], R3 ;  /* 0x000000030a00c986 */ /* 0x0003ec000c101124 */
[----:B------:R-:W-:Y:S05]  /*3170*/  @P2 BRA `(.L_x_37) ;  /* 0x00000000000c2947 */ /* 0x000fea0003800000 */
[----:B------:R-:W2:Y:S02]  /*3180*/  LDG.E.U8 R16, desc[UR36][R12.64+0x1] ;  /* 0x000001240c107981 */ /* 0x000ea4000c1e1100 */
[----:B--2---:R-:W-:-:S05]  /*3190*/  PRMT R2, R16, 0x8880, RZ ;  /* 0x0000888010027816 */ /* 0x004fca00000000ff */
[----:B------:R-:W-:-:S07]  /*31a0*/  IMAD R2, R2, R18, RZ ;  /* 0x0000001202027224 */ /* 0x000fce00078e02ff */
.L_x_37:
[----:B------:R-:W-:Y:S05]  /*31b0*/  BSYNC B1 ;  /* 0x0000000000017941 */ /* 0x000fea0003800000 */
.L_x_36:
[----:B-1----:R-:W2:Y:S01]  /*31c0*/  LDL.LU R3, [R1+0xc] ;  /* 0x00000c0001037983 */ /* 0x002ea20000300800 */
[----:B------:R-:W-:Y:S01]  /*31d0*/  BSSY B1, `(.L_x_38) ;  /* 0x0000009000017945 */ /* 0x000fe20003800000 */
[----:B------:R-:W-:Y:S01]  /*31e0*/  ISETP.LT.OR P3, PT, R0, 0xa, !P1 ;  /* 0x0000000a0000780c */ /* 0x000fe20004f61670 */
[----:B--2---:R-:W-:-:S05]  /*31f0*/  @!P2 IMAD R3, R3, R17, R2 ;  /* 0x000000110303a224 */ /* 0x004fca00078e0202 */
[----:B------:R1:W-:Y:S01]  /*3200*/  @!P2 STG.E.U8 desc[UR36][R10.64+0x1], R3 ;  /* 0x000001030a00a986 */ /* 0x0003e2000c101124 */
[----:B------:R-:W-:-:S13]  /*3210*/  ISETP.LT.OR P2, PT, R0, 0x9, !P1 ;  /* 0x000000090000780c */ /* 0x000fda0004f41670 */
[----:B-1----:R-:W-:Y:S05]  /*3220*/  @P2 BRA `(.L_x_39) ;  /* 0x00000000000c2947 */ /* 0x002fea0003800000 */
[----:B------:R-:W2:Y:S02]  /*3230*/  LDG.E.U8 R16, desc[UR36][R14.64+0x8] ;  /* 0x000008240e107981 */ /* 0x000ea4000c1e1100 */
[----:B--2---:R-:W-:-:S05]  /*3240*/  PRMT R2, R16, 0x8880, RZ ;  /* 0x0000888010027816 */ /* 0x004fca00000000ff */
[----:B------:R-:W-:-:S07]  /*3250*/  IMAD R2, R2, R18, RZ ;  /* 0x0000001202027224 */ /* 0x000fce00078e02ff */
.L_x_39:
[----:B------:R-:W-:Y:S05]  /*3260*/  BSYNC B1 ;  /* 0x0000000000017941 */ /* 0x000fea0003800000 */
.L_x_38:
[----:B------:R-:W2:Y:S01]  /*3270*/  LDL.LU R3, [R1+0x10] ;  /* 0x0000100001037983 */ /* 0x000ea20000300800 */
[----:B------:R-:W-:Y:S01]  /*3280*/  BSSY B1, `(.L_x_40) ;  /* 0x0000007000017945 */ /* 0x000fe20003800000 */
[----:B--2---:R-:W-:-:S05]  /*3290*/  @!P2 IMAD R3, R3, R17, R2 ;  /* 0x000000110303a224 */ /* 0x004fca00078e0202 */
[----:B------:R1:W-:Y:S01]  /*32a0*/  @!P2 STG.E.U8 desc[UR36][R4.64+0x8], R3 ;  /* 0x000008030400a986 */ /* 0x0003e2000c101124 */
[----:B------:R-:W-:Y:S05]  /*32b0*/  @P3 BRA `(.L_x_41) ;  /* 0x00000000000c3947 */ /* 0x000fea0003800000 */
[----:B------:R-:W2:Y:S02]  /*32c0*/  LDG.E.U8 R16, desc[UR36][R14.64+0x9] ;  /* 0x000009240e107981 */ /* 0x000ea4000c1e1100 */
[----:B--2---:R-:W-:-:S05]  /*32d0*/  PRMT R2, R16, 0x8880, RZ ;  /* 0x0000888010027816 */ /* 0x004fca00000000ff */
[----:B------:R-:W-:-:S07]  /*32e0*/  IMAD R2, R2, R18, RZ ;  /* 0x0000001202027224 */ /* 0x000fce00078e02ff */
.L_x_41:
[----:B------:R-:W-:Y:S05]  /*32f0*/  BSYNC B1 ;  /* 0x0000000000017941 */ /* 0x000fea0003800000 */
.L_x_40:
[----:B-1----:R-:W2:Y:S01]  /*3300*/  LDL.LU R3, [R1+0x14] ;  /* 0x0000140001037983 */ /* 0x002ea20000300800 */
[C---:B------:R-:W-:Y:S01]  /*3310*/  ISETP.LT.OR P2, PT, R0.reuse, 0x9, !P0 ;  /* 0x000000090000780c */ /* 0x040fe20004741670 */
[----:B------:R-:W-:Y:S01]  /*3320*/  BSSY B1, `(.L_x_42) ;  /* 0x000000b000017945 */ /* 0x000fe20003800000 */
[C---:B------:R-:W-:Y:S02]  /*3330*/  ISETP.LT.OR P4, PT, R0.reuse, 0x11, !P1 ;  /* 0x000000110000780c */ /* 0x040fe40004f81670 */
[C---:B------:R-:W-:Y:S02]  /*3340*/  ISETP.LT.OR P5, PT, R0.reuse, 0x12, !P1 ;  /* 0x000000120000780c */ /* 0x040fe40004fa1670 */
[----:B------:R-:W-:Y:S01]  /*3350*/  ISETP.LT.OR P6, PT, R0, 0x11, !P0 ;  /* 0x000000110000780c */ /* 0x000fe200047c1670 */
[----:B--2---:R-:W-:-:S05]  /*3360*/  @!P3 IMAD R3, R3, R17, R2 ;  /* 0x000000110303b224 */ /* 0x004fca00078e0202 */
[----:B------:R1:W-:Y:S01]  /*3370*/  @!P3 STG.E.U8 desc[UR36][R4.64+0x9], R3 ;  /* 0x000009030400b986 */ /* 0x0003e2000c101124 */
[----:B------:R-:W-:Y:S01]  /*3380*/  ISETP.LT.OR P3, PT, R0, 0xa, !P0 ;  /* 0x0000000a0000780c */ /* 0x000fe20004761670 */
[----:B------:R-:W-:-:S12]  /*3390*/  @P2 BRA `(.L_x_43) ;  /* 0x00000000000c2947 */ /* 0x000fd80003800000 */
[----:B------:R-:W2:Y:S02]  /*33a0*/  LDG.E.U8 R16, desc[UR36][R12.64+0x8] ;  /* 0x000008240c107981 */ /* 0x000ea4000c1e1100 */
[----:B--2---:R-:W-:-:S05]  /*33b0*/  PRMT R2, R16, 0x8880, RZ ;  /* 0x0000888010027816 */ /* 0x004fca00000000ff */
[----:B------:R-:W-:-:S07]  /*33c0*/  IMAD R2, R2, R18, RZ ;  /* 0x0000001202027224 */ /* 0x000fce00078e02ff */
.L_x_43:
[----:B------:R-:W-:Y:S05]  /*33d0*/  BSYNC B1 ;  /* 0x0000000000017941 */ /* 0x000fea0003800000 */
.L_x_42:
[----:B-1----:R-:W2:Y:S01]  /*33e0*/  LDL.LU R3, [R1+0x18] ;  /* 0x0000180001037983 */ /* 0x002ea20000300800 */
[----:B------:R-:W-:Y:S01]  /*33f0*/  BSSY B1, `(.L_x_44) ;  /* 0x0000007000017945 */ /* 0x000fe20003800000 */
[----:B--2---:R-:W-:-:S05]  /*3400*/  @!P2 IMAD R3, R3, R17, R2 ;  /* 0x000000110303a224 */ /* 0x004fca00078e0202 */
[----:B------:R1:W-:Y:S01]  /*3410*/  @!P2 STG.E.U8 desc[UR36][R10.64+0x8], R3 ;  /* 0x000008030a00a986 */ /* 0x0003e2000c101124 */
[----:B------:R-:W-:Y:S05]  /*3420*/  @P3 BRA `(.L_x_45) ;  /* 0x00000000000c3947 */ /* 0x000fea0003800000 */
[----:B------:R-:W2:Y:S02]  /*3430*/  LDG.E.U8 R16, desc[UR36][R12.64+0x9] ;  /* 0x000009240c107981 */ /* 0x000ea4000c1e1100 */
[----:B--2---:R-:W-:-:S05]  /*3440*/  PRMT R2, R16, 0x8880, RZ ;  /* 0x0000888010027816 */ /* 0x004fca00000000ff */
[----:B------:R-:W-:-:S07]  /*3450*/  IMAD R2, R2, R18, RZ ;  /* 0x0000001202027224 */ /* 0x000fce00078e02ff */
.L_x_45:
[----:B------:R-:W-:Y:S05]  /*3460*/  BSYNC B1 ;  /* 0x0000000000017941 */ /* 0x000fea0003800000 */
.L_x_44:
        /* <DEDUP_REMOVED lines=8> */
.L_x_47:
[----:B------:R-:W-:Y:S05]  /*34f0*/  BSYNC B1 ;  /* 0x0000000000017941 */ /* 0x000fea0003800000 */
.L_x_46:
        /* <DEDUP_REMOVED lines=8> */
.L_x_49:
[----:B------:R-:W-:Y:S05]  /*3580*/  BSYNC B1 ;  /* 0x0000000000017941 */ /* 0x000fea0003800000 */
.L_x_48:
        /* <DEDUP_REMOVED lines=8> */
.L_x_51:
[----:B------:R-:W-:Y:S05]  /*3610*/  BSYNC B1 ;  /* 0x0000000000017941 */ /* 0x000fea0003800000 */
.L_x_50:
        /* <DEDUP_REMOVED lines=13> */
.L_x_53:
[----:B------:R-:W-:Y:S05]  /*36f0*/  BSYNC B1 ;  /* 0x0000000000017941 */ /* 0x000fea0003800000 */
.L_x_52:
        /* <DEDUP_REMOVED lines=8> */
.L_x_55:
[----:B------:R-:W-:Y:S05]  /*3780*/  BSYNC B1 ;  /* 0x0000000000017941 */ /* 0x000fea0003800000 */
.L_x_54:
        /* <DEDUP_REMOVED lines=8> */
.L_x_57:
[----:B------:R-:W-:Y:S05]  /*3810*/  BSYNC B1 ;  /* 0x0000000000017941 */ /* 0x000fea0003800000 */
.L_x_56:
        /* <DEDUP_REMOVED lines=8> */
.L_x_59:
[----:B------:R-:W-:Y:S05]  /*38a0*/  BSYNC B1 ;  /* 0x0000000000017941 */ /* 0x000fea0003800000 */
.L_x_58:
        /* <DEDUP_REMOVED lines=8> */
.L_x_61:
[----:B------:R-:W-:Y:S05]  /*3930*/  BSYNC B1 ;  /* 0x0000000000017941 */ /* 0x000fea0003800000 */
.L_x_60:
        /* <DEDUP_REMOVED lines=13> */
.L_x_63:
[----:B------:R-:W-:Y:S05]  /*3a10*/  BSYNC B1 ;  /* 0x0000000000017941 */ /* 0x000fea0003800000 */
.L_x_62:
        /* <DEDUP_REMOVED lines=8> */
.L_x_65:
[----:B------:R-:W-:Y:S05]  /*3aa0*/  BSYNC B1 ;  /* 0x0000000000017941 */ /* 0x000fea0003800000 */
.L_x_64:
        /* <DEDUP_REMOVED lines=8> */
.L_x_67:
[----:B------:R-:W-:Y:S05]  /*3b30*/  BSYNC B1 ;  /* 0x0000000000017941 */ /* 0x000fea0003800000 */
.L_x_66:
        /* <DEDUP_REMOVED lines=8> */
.L_x_69:
[----:B------:R-:W-:Y:S05]  /*3bc0*/  BSYNC B1 ;  /* 0x0000000000017941 */ /* 0x000fea0003800000 */
.L_x_68:
        /* <DEDUP_REMOVED lines=8> */
.L_x_71:
[----:B------:R-:W-:Y:S05]  /*3c50*/  BSYNC B1 ;  /* 0x0000000000017941 */ /* 0x000fea0003800000 */
.L_x_70:
        /* <DEDUP_REMOVED lines=13> */
.L_x_73:
[----:B------:R-:W-:Y:S05]  /*3d30*/  BSYNC B1 ;  /* 0x0000000000017941 */ /* 0x000fea0003800000 */
.L_x_72:
        /* <DEDUP_REMOVED lines=8> */
.L_x_75:
[----:B------:R-:W-:Y:S05]  /*3dc0*/  BSYNC B1 ;  /* 0x0000000000017941 */ /* 0x000fea0003800000 */
.L_x_74:
        /* <DEDUP_REMOVED lines=8> */
.L_x_77:
[----:B------:R-:W-:Y:S05]  /*3e50*/  BSYNC B1 ;  /* 0x0000000000017941 */ /* 0x000fea0003800000 */
.L_x_76:
        /* <DEDUP_REMOVED lines=8> */
.L_x_79:
[----:B------:R-:W-:Y:S05]  /*3ee0*/  BSYNC B1 ;  /* 0x0000000000017941 */ /* 0x000fea0003800000 */
.L_x_78:
        /* <DEDUP_REMOVED lines=8> */
.L_x_81:
[----:B------:R-:W-:Y:S05]  /*3f70*/  BSYNC B1 ;  /* 0x0000000000017941 */ /* 0x000fea0003800000 */
.L_x_80:
        /* <DEDUP_REMOVED lines=13> */
.L_x_83:
[----:B------:R-:W-:Y:S05]  /*4050*/  BSYNC B1 ;  /* 0x0000000000017941 */ /* 0x000fea0003800000 */
.L_x_82:
        /* <DEDUP_REMOVED lines=8> */
.L_x_85:
[----:B------:R-:W-:Y:S05]  /*40e0*/  BSYNC B1 ;  /* 0x0000000000017941 */ /* 0x000fea0003800000 */
.L_x_84:
        /* <DEDUP_REMOVED lines=8> */
.L_x_87:
[----:B------:R-:W-:Y:S05]  /*4170*/  BSYNC B1 ;  /* 0x0000000000017941 */ /* 0x000fea0003800000 */
.L_x_86:
        /* <DEDUP_REMOVED lines=8> */
.L_x_89:
[----:B------:R-:W-:Y:S05]  /*4200*/  BSYNC B1 ;  /* 0x0000000000017941 */ /* 0x000fea0003800000 */
.L_x_88:
        /* <DEDUP_REMOVED lines=8> */
.L_x_91:
[----:B------:R-:W-:Y:S05]  /*4290*/  BSYNC B1 ;  /* 0x0000000000017941 */ /* 0x000fea0003800000 */
.L_x_90:
        /* <DEDUP_REMOVED lines=13> */
.L_x_93:
[----:B------:R-:W-:Y:S05]  /*4370*/  BSYNC B1 ;  /* 0x0000000000017941 */ /* 0x000fea0003800000 */
.L_x_92:
        /* <DEDUP_REMOVED lines=8> */
.L_x_95:
[----:B------:R-:W-:Y:S05]  /*4400*/  BSYNC B1 ;  /* 0x0000000000017941 */ /* 0x000fea0003800000 */
.L_x_94:
        /* <DEDUP_REMOVED lines=8> */
.L_x_97:
[----:B------:R-:W-:Y:S05]  /*4490*/  BSYNC B1 ;  /* 0x0000000000017941 */ /* 0x000fea0003800000 */
.L_x_96:
        /* <DEDUP_REMOVED lines=8> */
.L_x_99:
[----:B------:R-:W-:Y:S05]  /*4520*/  BSYNC B1 ;  /* 0x0000000000017941 */ /* 0x000fea0003800000 */
.L_x_98:
        /* <DEDUP_REMOVED lines=8> */
.L_x_101:
[----:B------:R-:W-:Y:S05]  /*45b0*/  BSYNC B1 ;  /* 0x0000000000017941 */ /* 0x000fea0003800000 */
.L_x_100:
        /* <DEDUP_REMOVED lines=13> */
.L_x_103:
[----:B------:R-:W-:Y:S05]  /*4690*/  BSYNC B1 ;  /* 0x0000000000017941 */ /* 0x000fea0003800000 */
.L_x_102:
        /* <DEDUP_REMOVED lines=8> */
.L_x_105:
[----:B------:R-:W-:Y:S05]  /*4720*/  BSYNC B1 ;  /* 0x0000000000017941 */ /* 0x000fea0003800000 */
.L_x_104:
        /* <DEDUP_REMOVED lines=8> */
.L_x_107:
[----:B------:R-:W-:Y:S05]  /*47b0*/  BSYNC B1 ;  /* 0x0000000000017941 */ /* 0x000fea0003800000 */
.L_x_106:
        /* <DEDUP_REMOVED lines=8> */
.L_x_109:
[----:B------:R-:W-:Y:S05]  /*4840*/  BSYNC B1 ;  /* 0x0000000000017941 */ /* 0x000fea0003800000 */
.L_x_108:
        /* <DEDUP_REMOVED lines=8> */
.L_x_111:
[----:B------:R-:W-:Y:S05]  /*48d0*/  BSYNC B1 ;  /* 0x0000000000017941 */ /* 0x000fea0003800000 */
.L_x_110:
        /* <DEDUP_REMOVED lines=13> */
.L_x_113:
[----:B------:R-:W-:Y:S05]  /*49b0*/  BSYNC B1 ;  /* 0x0000000000017941 */ /* 0x000fea0003800000 */
.L_x_112:
        /* <DEDUP_REMOVED lines=8> */
.L_x_115:
[----:B------:R-:W-:Y:S05]  /*4a40*/  BSYNC B1 ;  /* 0x0000000000017941 */ /* 0x000fea0003800000 */
.L_x_114:
        /* <DEDUP_REMOVED lines=8> */
.L_x_117:
[----:B------:R-:W-:Y:S05]  /*4ad0*/  BSYNC B1 ;  /* 0x0000000000017941 */ /* 0x000fea0003800000 */
.L_x_116:
        /* <DEDUP_REMOVED lines=8> */
.L_x_119:
[----:B------:R-:W-:Y:S05]  /*4b60*/  BSYNC B1 ;  /* 0x0000000000017941 */ /* 0x000fea0003800000 */
.L_x_118:
        /* <DEDUP_REMOVED lines=8> */
.L_x_121:
[----:B------:R-:W-:Y:S05]  /*4bf0*/  BSYNC B1 ;  /* 0x0000000000017941 */ /* 0x000fea0003800000 */
.L_x_120:
        /* <DEDUP_REMOVED lines=13> */
.L_x_123:
[----:B------:R-:W-:Y:S05]  /*4cd0*/  BSYNC B1 ;  /* 0x0000000000017941 */ /* 0x000fea0003800000 */
.L_x_122:
        /* <DEDUP_REMOVED lines=8> */
.L_x_125:
[----:B------:R-:W-:Y:S05]  /*4d60*/  BSYNC B1 ;  /* 0x0000000000017941 */ /* 0x000fea0003800000 */
.L_x_124:
        /* <DEDUP_REMOVED lines=8> */
.L_x_127:
[----:B------:R-:W-:Y:S05]  /*4df0*/  BSYNC B1 ;  /* 0x0000000000017941 */ /* 0x000fea0003800000 */
.L_x_126:
        /* <DEDUP_REMOVED lines=8> */
.L_x_129:
[----:B------:R-:W-:Y:S05]  /*4e80*/  BSYNC B1 ;  /* 0x0000000000017941 */ /* 0x000fea0003800000 */
.L_x_128:
        /* <DEDUP_REMOVED lines=8> */
.L_x_131:
[----:B------:R-:W-:Y:S05]  /*4f10*/  BSYNC B1 ;  /* 0x0000000000017941 */ /* 0x000fea0003800000 */
.L_x_130:
        /* <DEDUP_REMOVED lines=10> */
[----:B------:R-:W1:Y:S02]  /*4fc0*/  LDG.E.U8 R16, desc[UR36][R12.64+0x61] ;  /* 0x000061240c107981 */ /* 0x000e64000c1e1100 */
[----:B-1----:R-:W-:-:S05]  /*4fd0*/  PRMT R3, R16, 0x8880, RZ ;  /* 0x0000888010037816 */ /* 0x002fca00000000ff */
[----:B------:R-:W-:-:S07]  /*4fe0*/  IMAD R2, R3, R18, RZ ;  /* 0x0000001203027224 */ /* 0x000fce00078e02ff */
.L_x_133:
[----:B------:R-:W-:Y:S05]  /*4ff0*/  BSYNC B1 ;  /* 0x0000000000017941 */ /* 0x000fea0003800000 */
.L_x_132:
[----:B-1----:R-:W2:Y:S01]  /*5000*/  LDL.LU R3, [R1+0xcc] ;  /* 0x0000cc0001037983 */ /* 0x002ea20000300800 */
[----:B------:R-:W-:Y:S01]  /*5010*/  BSSY B1, `(.L_x_134) ;  /* 0x0000007000017945 */ /* 0x000fe20003800000 */
[----:B--2---:R-:W-:-:S05]  /*5020*/  @!P4 IMAD R3, R3, R17, R2 ;  /* 0x000000110303c224 */ /* 0x004fca00078e0202 */
[----:B------:R1:W-:Y:S01]  /*5030*/  @!P4 STG.E.U8 desc[UR36][R10.64+0x61], R3 ;  /* 0x000061030a00c986 */ /* 0x0003e2000c101124 */
[----:B------:R-:W-:Y:S05]  /*5040*/  @P3 BRA `(.L_x_135) ;  /* 0x00000000000c3947 */ /* 0x000fea0003800000 */
[----:B------:R-:W1:Y:S02]  /*5050*/  LDG.E.U8 R16, desc[UR36][R14.64+0x68] ;  /* 0x000068240e107981 */ /* 0x000e64000c1e1100 */
[----:B-1----:R-:W-:-:S05]  /*5060*/  PRMT R3, R16, 0x8880, RZ ;  /* 0x0000888010037816 */ /* 0x002fca00000000ff */
[----:B------:R-:W-:-:S07]  /*5070*/  IMAD R2, R3, R18, RZ ;  /* 0x0000001203027224 */ /* 0x000fce00078e02ff */
.L_x_135:
[----:B------:R-:W-:Y:S05]  /*5080*/  BSYNC B1 ;  /* 0x0000000000017941 */ /* 0x000fea0003800000 */
.L_x_134:
        /* <DEDUP_REMOVED lines=8> */
.L_x_137:
[----:B------:R-:W-:Y:S05]  /*5110*/  BSYNC B1 ;  /* 0x0000000000017941 */ /* 0x000fea0003800000 */
.L_x_136:
        /* <DEDUP_REMOVED lines=8> */
.L_x_139:
[----:B------:R-:W-:Y:S05]  /*51a0*/  BSYNC B1 ;  /* 0x0000000000017941 */ /* 0x000fea0003800000 */
.L_x_138:
        /* <DEDUP_REMOVED lines=8> */
.L_x_141:
[----:B------:R-:W-:Y:S05]  /*5230*/  BSYNC B1 ;  /* 0x0000000000017941 */ /* 0x000fea0003800000 */
.L_x_140:
        /* <DEDUP_REMOVED lines=13> */
.L_x_143:
[----:B------:R-:W-:Y:S05]  /*5310*/  BSYNC B1 ;  /* 0x0000000000017941 */ /* 0x000fea0003800000 */
.L_x_142:
        /* <DEDUP_REMOVED lines=8> */
.L_x_145:
[----:B------:R-:W-:Y:S05]  /*53a0*/  BSYNC B1 ;  /* 0x0000000000017941 */ /* 0x000fea0003800000 */
.L_x_144:
        /* <DEDUP_REMOVED lines=8> */
.L_x_147:
[----:B------:R-:W-:Y:S05]  /*5430*/  BSYNC B1 ;  /* 0x0000000000017941 */ /* 0x000fea0003800000 */
.L_x_146:
        /* <DEDUP_REMOVED lines=8> */
.L_x_149:
[----:B------:R-:W-:Y:S05]  /*54c0*/  BSYNC B1 ;  /* 0x0000000000017941 */ /* 0x000fea0003800000 */
.L_x_148:
        /* <DEDUP_REMOVED lines=8> */
.L_x_151:
[----:B------:R-:W-:Y:S05]  /*5550*/  BSYNC B1 ;  /* 0x0000000000017941 */ /* 0x000fea0003800000 */
.L_x_150:
        /* <DEDUP_REMOVED lines=13> */
.L_x_153:
[----:B------:R-:W-:Y:S05]  /*5630*/  BSYNC B1 ;  /* 0x0000000000017941 */ /* 0x000fea0003800000 */
.L_x_152:
        /* <DEDUP_REMOVED lines=8> */
.L_x_155:
[----:B------:R-:W-:Y:S05]  /*56c0*/  BSYNC B1 ;  /* 0x0000000000017941 */ /* 0x000fea0003800000 */
.L_x_154:
        /* <DEDUP_REMOVED lines=8> */
.L_x_157:
[----:B------:R-:W-:Y:S05]  /*5750*/  BSYNC B1 ;  /* 0x0000000000017941 */ /* 0x000fea0003800000 */
.L_x_156:
        /* <DEDUP_REMOVED lines=8> */
.L_x_159:
[----:B------:R-:W-:Y:S05]  /*57e0*/  BSYNC B1 ;  /* 0x0000000000017941 */ /* 0x000fea0003800000 */
.L_x_158:
        /* <DEDUP_REMOVED lines=8> */
.L_x_161:
[----:B------:R-:W-:Y:S05]  /*5870*/  BSYNC B1 ;  /* 0x0000000000017941 */ /* 0x000fea0003800000 */
.L_x_160:
        /* <DEDUP_REMOVED lines=13> */
.L_x_163:
[----:B------:R-:W-:Y:S05]  /*5950*/  BSYNC B1 ;  /* 0x0000000000017941 */ /* 0x000fea0003800000 */
.L_x_162:
        /* <DEDUP_REMOVED lines=8> */
.L_x_165:
[----:B------:R-:W-:Y:S05]  /*59e0*/  BSYNC B1 ;  /* 0x0000000000017941 */ /* 0x000fea0003800000 */
.L_x_164:
        /* <DEDUP_REMOVED lines=8> */
.L_x_167:
[----:B------:R-:W-:Y:S05]  /*5a70*/  BSYNC B1 ;  /* 0x0000000000017941 */ /* 0x000fea0003800000 */
.L_x_166:
        /* <DEDUP_REMOVED lines=8> */
.L_x_169:
[----:B------:R-:W-:Y:S05]  /*5b00*/  BSYNC B1 ;  /* 0x0000000000017941 */ /* 0x000fea0003800000 */
.L_x_168:
        /* <DEDUP_REMOVED lines=8> */
.L_x_171:
[----:B------:R-:W-:Y:S05]  /*5b90*/  BSYNC B1 ;  /* 0x0000000000017941 */ /* 0x000fea0003800000 */
.L_x_170:
        /* <DEDUP_REMOVED lines=13> */
.L_x_173:
[----:B------:R-:W-:Y:S05]  /*5c70*/  BSYNC B1 ;  /* 0x0000000000017941 */ /* 0x000fea0003800000 */
.L_x_172:
        /* <DEDUP_REMOVED lines=8> */
.L_x_175:
[----:B------:R-:W-:Y:S05]  /*5d00*/  BSYNC B1 ;  /* 0x0000000000017941 */ /* 0x000fea0003800000 */
.L_x_174:
        /* <DEDUP_REMOVED lines=8> */
.L_x_177:
[----:B------:R-:W-:Y:S05]  /*5d90*/  BSYNC B1 ;  /* 0x0000000000017941 */ /* 0x000fea0003800000 */
.L_x_176:
        /* <DEDUP_REMOVED lines=8> */
.L_x_179:
[----:B------:R-:W-:Y:S05]  /*5e20*/  BSYNC B1 ;  /* 0x0000000000017941 */ /* 0x000fea0003800000 */
.L_x_178:
        /* <DEDUP_REMOVED lines=8> */
.L_x_181:
[----:B------:R-:W-:Y:S05]  /*5eb0*/  BSYNC B1 ;  /* 0x0000000000017941 */ /* 0x000fea0003800000 */
.L_x_180:
        /* <DEDUP_REMOVED lines=13> */
.L_x_183:
[----:B------:R-:W-:Y:S05]  /*5f90*/  BSYNC B1 ;  /* 0x0000000000017941 */ /* 0x000fea0003800000 */
.L_x_182:
        /* <DEDUP_REMOVED lines=8> */
.L_x_185:
[----:B------:R-:W-:Y:S05]  /*6020*/  BSYNC B1 ;  /* 0x0000000000017941 */ /* 0x000fea0003800000 */
.L_x_184:
        /* <DEDUP_REMOVED lines=8> */
.L_x_187:
[----:B------:R-:W-:Y:S05]  /*60b0*/  BSYNC B1 ;  /* 0x0000000000017941 */ /* 0x000fea0003800000 */
.L_x_186:
        /* <DEDUP_REMOVED lines=8> */
.L_x_189:
[----:B------:R-:W-:Y:S05]  /*6140*/  BSYNC B1 ;  /* 0x0000000000017941 */ /* 0x000fea0003800000 */
.L_x_188:
        /* <DEDUP_REMOVED lines=8> */
.L_x_191:
[----:B------:R-:W-:Y:S05]  /*61d0*/  BSYNC B1 ;  /* 0x0000000000017941 */ /* 0x000fea0003800000 */
.L_x_190:
        /* <DEDUP_REMOVED lines=13> */
.L_x_193:
[----:B------:R-:W-:Y:S05]  /*62b0*/  BSYNC B1 ;  /* 0x0000000000017941 */ /* 0x000fea0003800000 */
.L_x_192:
        /* <DEDUP_REMOVED lines=8> */
.L_x_195:
[----:B------:R-:W-:Y:S05]  /*6340*/  BSYNC B1 ;  /* 0x0000000000017941 */ /* 0x000fea0003800000 */
.L_x_194:
        /* <DEDUP_REMOVED lines=8> */
.L_x_197:
[----:B------:R-:W-:Y:S05]  /*63d0*/  BSYNC B1 ;  /* 0x0000000000017941 */ /* 0x000fea0003800000 */
.L_x_196:
        /* <DEDUP_REMOVED lines=8> */
.L_x_199:
[----:B------:R-:W-:Y:S05]  /*6460*/  BSYNC B1 ;  /* 0x0000000000017941 */ /* 0x000fea0003800000 */
.L_x_198:
        /* <DEDUP_REMOVED lines=8> */
.L_x_201:
[----:B------:R-:W-:Y:S05]  /*64f0*/  BSYNC B1 ;  /* 0x0000000000017941 */ /* 0x000fea0003800000 */
.L_x_200:
        /* <DEDUP_REMOVED lines=13> */
.L_x_203:
[----:B------:R-:W-:Y:S05]  /*65d0*/  BSYNC B1 ;  /* 0x0000000000017941 */ /* 0x000fea0003800000 */
.L_x_202:
        /* <DEDUP_REMOVED lines=8> */
.L_x_205:
[----:B------:R-:W-:Y:S05]  /*6660*/  BSYNC B1 ;  /* 0x0000000000017941 */ /* 0x000fea0003800000 */
.L_x_204:
        /* <DEDUP_REMOVED lines=8> */
.L_x_207:
[----:B------:R-:W-:Y:S05]  /*66f0*/  BSYNC B1 ;  /* 0x0000000000017941 */ /* 0x000fea0003800000 */
.L_x_206:
        /* <DEDUP_REMOVED lines=8> */
.L_x_209:
[----:B------:R-:W-:Y:S05]  /*6780*/  BSYNC B1 ;  /* 0x0000000000017941 */ /* 0x000fea0003800000 */
.L_x_208:
        /* <DEDUP_REMOVED lines=8> */
.L_x_211:
[----:B------:R-:W-:Y:S05]  /*6810*/  BSYNC B1 ;  /* 0x0000000000017941 */ /* 0x000fea0003800000 */
.L_x_210:
        /* <DEDUP_REMOVED lines=13> */
.L_x_213:
[----:B------:R-:W-:Y:S05]  /*68f0*/  BSYNC B1 ;  /* 0x0000000000017941 */ /* 0x000fea0003800000 */
.L_x_212:
        /* <DEDUP_REMOVED lines=8> */
.L_x_215:
[----:B------:R-:W-:Y:S05]  /*6980*/  BSYNC B1 ;  /* 0x0000000000017941 */ /* 0x000fea0003800000 */
.L_x_214:
        /* <DEDUP_REMOVED lines=8> */
.L_x_217:
[----:B------:R-:W-:Y:S05]  /*6a10*/  BSYNC B1 ;  /* 0x0000000000017941 */ /* 0x000fea0003800000 */
.L_x_216:
        /* <DEDUP_REMOVED lines=8> */
.L_x_219:
[----:B------:R-:W-:Y:S05]  /*6aa0*/  BSYNC B1 ;  /* 0x0000000000017941 */ /* 0x000fea0003800000 */
.L_x_218:
        /* <DEDUP_REMOVED lines=8> */
.L_x_221:
[----:B------:R-:W-:Y:S05]  /*6b30*/  BSYNC B1 ;  /* 0x0000000000017941 */ /* 0x000fea0003800000 */
.L_x_220:
        /* <DEDUP_REMOVED lines=13> */
.L_x_223:
[----:B------:R-:W-:Y:S05]  /*6c10*/  BSYNC B1 ;  /* 0x0000000000017941 */ /* 0x000fea0003800000 */
.L_x_222:
        /* <DEDUP_REMOVED lines=8> */
.L_x_225:
[----:B------:R-:W-:Y:S05]  /*6ca0*/  BSYNC B1 ;  /* 0x0000000000017941 */ /* 0x000fea0003800000 */
.L_x_224:
        /* <DEDUP_REMOVED lines=8> */
.L_x_227:
[----:B------:R-:W-:Y:S05]  /*6d30*/  BSYNC B1 ;  /* 0x0000000000017941 */ /* 0x000fea0003800000 */
.L_x_226:
        /* <DEDUP_REMOVED lines=8> */
.L_x_229:
[----:B------:R-:W-:Y:S05]  /*6dc0*/  BSYNC B1 ;  /* 0x0000000000017941 */ /* 0x000fea0003800000 */
.L_x_228:
        /* <DEDUP_REMOVED lines=8> */
.L_x_231:
[----:B------:R-:W-:Y:S05]  /*6e50*/  BSYNC B1 ;  /* 0x0000000000017941 */ /* 0x000fea0003800000 */
.L_x_230:
        /* <DEDUP_REMOVED lines=13> */
.L_x_233:
[----:B------:R-:W-:Y:S05]  /*6f30*/  BSYNC B1 ;  /* 0x0000000000017941 */ /* 0x000fea0003800000 */
.L_x_232:
        /* <DEDUP_REMOVED lines=8> */
.L_x_235:
[----:B------:R-:W-:Y:S05]  /*6fc0*/  BSYNC B1 ;  /* 0x0000000000017941 */ /* 0x000fea0003800000 */
.L_x_234:
        /* <DEDUP_REMOVED lines=8> */
.L_x_237:
[----:B------:R-:W-:Y:S05]  /*7050*/  BSYNC B1 ;  /* 0x0000000000017941 */ /* 0x000fea0003800000 */
.L_x_236:
        /* <DEDUP_REMOVED lines=8> */
.L_x_239:
[----:B------:R-:W-:Y:S05]  /*70e0*/  BSYNC B1 ;  /* 0x0000000000017941 */ /* 0x000fea0003800000 */
.L_x_238:
        /* <DEDUP_REMOVED lines=8> */
.L_x_241:
[----:B------:R-:W-:Y:S05]  /*7170*/  BSYNC B1 ;  /* 0x0000000000017941 */ /* 0x000fea0003800000 */
.L_x_240:
        /* <DEDUP_REMOVED lines=13> */
.L_x_243:
[----:B------:R-:W-:Y:S05]  /*7250*/  BSYNC B1 ;  /* 0x0000000000017941 */ /* 0x000fea0003800000 */
.L_x_242:
        /* <DEDUP_REMOVED lines=8> */
.L_x_245:
[----:B------:R-:W-:Y:S05]  /*72e0*/  BSYNC B1 ;  /* 0x0000000000017941 */ /* 0x000fea0003800000 */
.L_x_244:
        /* <DEDUP_REMOVED lines=8> */
.L_x_247:
[----:B------:R-:W-:Y:S05]  /*7370*/  BSYNC B1 ;  /* 0x0000000000017941 */ /* 0x000fea0003800000 */
.L_x_246:
        /* <DEDUP_REMOVED lines=8> */
.L_x_249:
[----:B------:R-:W-:Y:S05]  /*7400*/  BSYNC B1 ;  /* 0x0000000000017941 */ /* 0x000fea0003800000 */
.L_x_248:
        /* <DEDUP_REMOVED lines=8> */
.L_x_251:
[----:B------:R-:W-:Y:S05]  /*7490*/  BSYNC B1 ;  /* 0x0000000000017941 */ /* 0x000fea0003800000 */
.L_x_250:
        /* <DEDUP_REMOVED lines=13> */
.L_x_253:
[----:B------:R-:W-:Y:S05]  /*7570*/  BSYNC B1 ;  /* 0x0000000000017941 */ /* 0x000fea0003800000 */
.L_x_252:
        /* <DEDUP_REMOVED lines=8> */
.L_x_255:
[----:B------:R-:W-:Y:S05]  /*7600*/  BSYNC B1 ;  /* 0x0000000000017941 */ /* 0x000fea0003800000 */
.L_x_254:
        /* <DEDUP_REMOVED lines=8> */
.L_x_257:
[----:B------:R-:W-:Y:S05]  /*7690*/  BSYNC B1 ;  /* 0x0000000000017941 */ /* 0x000fea0003800000 */
.L_x_256:
        /* <DEDUP_REMOVED lines=8> */
.L_x_259:
[----:B------:R-:W-:Y:S05]  /*7720*/  BSYNC B1 ;  /* 0x0000000000017941 */ /* 0x000fea0003800000 */
.L_x_258:
        /* <DEDUP_REMOVED lines=8> */
.L_x_261:
[----:B------:R-:W-:Y:S05]  /*77b0*/  BSYNC B1 ;  /* 0x0000000000017941 */ /* 0x000fea0003800000 */
.L_x_260:
        /* <DEDUP_REMOVED lines=13> */
.L_x_263:
[----:B------:R-:W-:Y:S05]  /*7890*/  BSYNC B1 ;  /* 0x0000000000017941 */ /* 0x000fea0003800000 */
.L_x_262:
        /* <DEDUP_REMOVED lines=8> */
.L_x_265:
[----:B------:R-:W-:Y:S05]  /*7920*/  BSYNC B1 ;  /* 0x0000000000017941 */ /* 0x000fea0003800000 */
.L_x_264:
        /* <DEDUP_REMOVED lines=8> */
.L_x_267:
[----:B------:R-:W-:Y:S05]  /*79b0*/  BSYNC B1 ;  /* 0x0000000000017941 */ /* 0x000fea0003800000 */
.L_x_266:
        /* <DEDUP_REMOVED lines=8> */
.L_x_269:
[----:B------:R-:W-:Y:S05]  /*7a40*/  BSYNC B1 ;  /* 0x0000000000017941 */ /* 0x000fea0003800000 */
.L_x_268:
        /* <DEDUP_REMOVED lines=8> */
.L_x_271:
[----:B------:R-:W-:Y:S05]  /*7ad0*/  BSYNC B1 ;  /* 0x0000000000017941 */ /* 0x000fea0003800000 */
.L_x_270:
[----:B-1----:R-:W2:Y:S01]  /*7ae0*/  LDL.LU R3, [R1+0x1e0] ;  /* 0x0001e00001037983 */ /* 0x002ea20000300800 */
[C---:B------:R-:W-:Y:S01]  /*7af0*/  ISETP.LT.OR P2, PT, R0.reuse, 0xf2, !P1 ;  /* 0x000000f20000780c */ /* 0x040fe20004f41670 */
[----:B------:R-:W-:Y:S01]  /*7b00*/  BSSY B1, `(.L_x_272) ;  /* 0x000000c000017945 */ /* 0x000fe20003800000 */
[----:B------:R-:W-:Y:S02]  /*7b10*/  ISETP.LT.OR P6, PT, R0, 0xf9, !P1 ;  /* 0x000000f90000780c */ /* 0x000fe40004fc1670 */
[----:B------:R-:W-:Y:S02]  /*7b20*/  IADD3 R161, P3, R158, 0x80, RZ ;  /* 0x000000809ea17810 */ /* 0x000fe40007f7e0ff */
        /* <DEDUP_REMOVED lines=9> */
.L_x_273:
[----:B------:R-:W-:Y:S05]  /*7bc0*/  BSYNC B1 ;  /* 0x0000000000017941 */ /* 0x000fea0003800000 */
.L_x_272:
        /* <DEDUP_REMOVED lines=8> */
.L_x_275:
[----:B------:R-:W-:Y:S05]  /*7c50*/  BSYNC B1 ;  /* 0x0000000000017941 */ /* 0x000fea0003800000 */
.L_x_274:
        /* <DEDUP_REMOVED lines=8> */
.L_x_277:
[----:B------:R-:W-:Y:S05]  /*7ce0*/  BSYNC B1 ;  /* 0x0000000000017941 */ /* 0x000fea0003800000 */
.L_x_276:
        /* <DEDUP_REMOVED lines=8> */
.L_x_279:
[----:B------:R-:W-:Y:S05]  /*7d70*/  BSYNC B1 ;  /* 0x0000000000017941 */ /* 0x000fea0003800000 */
.L_x_278:
[----:B-1----:R-:W2:Y:S01]  /*7d80*/  LDL.LU R3, [R1+0x1f0] ;  /* 0x0001f00001037983 */ /* 0x002ea20000300800 */
[----:B------:R-:W-:Y:S01]  /*7d90*/  BSSY B1, `(.L_x_280) ;  /* 0x0000008000017945 */ /* 0x000fe20003800000 */
[----:B------:R-:W-:-:S04]  /*7da0*/  IMAD.WIDE.U32 R158, R161, R20, R156 ;  /* 0x00000014a19e7225 */ /* 0x000fc800078e009c */
[----:B--2---:R-:W-:-:S05]  /*7db0*/  @!P6 IMAD R3, R3, R17, R2 ;  /* 0x000000110303e224 */ /* 0x004fca00078e0202 */
[----:B------:R1:W-:Y:S01]  /*7dc0*/  @!P6 STG.E.U8 desc[UR36][R4.64+0xf8], R3 ;  /* 0x0000f8030400e986 */ /* 0x0003e2000c101124 */
[----:B------:R-:W-:Y:S05]  /*7dd0*/  @P1 BRA `(.L_x_281) ;  /* 0x00000000000c1947 */ /* 0x000fea0003800000 */
[----:B------:R-:W1:Y:S02]  /*7de0*/  LDG.E.U8 R16, desc[UR36][R14.64+0xf9] ;  /* 0x0000f9240e107981 */ /* 0x000e64000c1e1100 */
[----:B-1----:R-:W-:-:S05]  /*7df0*/  PRMT R3, R16, 0x8880, RZ ;  /* 0x0000888010037816 */ /* 0x002fca00000000ff */
[----:B------:R-:W-:-:S07]  /*7e00*/  IMAD R2, R3, R18, RZ ;  /* 0x0000001203027224 */ /* 0x000fce00078e02ff */
.L_x_281:
[----:B------:R-:W-:Y:S05]  /*7e10*/  BSYNC B1 ;  /* 0x0000000000017941 */ /* 0x000fea0003800000 */
.L_x_280:
[----:B-1----:R-:W2:Y:S01]  /*7e20*/  LDL.LU R3, [R1+0x1f4] ;  /* 0x0001f40001037983 */ /* 0x002ea20000300800 */
[----:B------:R-:W-:Y:S01]  /*7e30*/  IMAD.WIDE.U32 R156, R161, R20, R152 ;  /* 0x00000014a19c7225 */ /* 0x000fe200078e0098 */
[----:B------:R-:W-:Y:S01]  /*7e40*/  ISETP.GE.AND P2, PT, R19, 0x81, PT ;  /* 0x000000811300780c */ /* 0x000fe20003f46270 */
[----:B------:R-:W-:Y:S01]  /*7e50*/  BSSY B1, `(.L_x_282) ;  /* 0x000000e000017945 */ /* 0x000fe20003800000 */
[-C--:B------:R-:W-:Y:S01]  /*7e60*/  IADD3 R154, P5, P4, R154, R22.reuse, R158 ;  /* 0x000000169a9a7210 */ /* 0x080fe20007cbe09e */
[----:B0-----:R-:W-:Y:S01]  /*7e70*/  IMAD.X R15, RZ, RZ, UR9, P3 ;  /* 0x00000009ff0f7e24 */ /* 0x001fe200098e06ff */
[----:B------:R-:W-:Y:S02]  /*7e80*/  ISETP.LT.OR P6, PT, R0, 0x1, !P2 ;  /* 0x000000010000780c */ /* 0x000fe400057c1670 */
[----:B------:R-:W-:Y:S01]  /*7e90*/  IADD3 R14, P3, R156, R22, RZ ;  /* 0x000000169c0e7210 */ /* 0x000fe20007f7e0ff */
[----:B------:R-:W-:Y:S02]  /*7ea0*/  IMAD R20, R15, R20, RZ ;  /* 0x000000140f147224 */ /* 0x000fe400078e02ff */
[----:B--2---:R-:W-:-:S05]  /*7eb0*/  @!P1 IMAD R3, R3, R17, R2 ;  /* 0x0000001103039224 */ /* 0x004fca00078e0202 */
[----:B------:R0:W-:Y:S01]  /*7ec0*/  @!P1 STG.E.U8 desc[UR36][R4.64+0xf9], R3 ;  /* 0x0000f90304009986 */ /* 0x0001e2000c101124 */
[C---:B------:R-:W-:Y:S02]  /*7ed0*/  ISETP.LT.OR P1, PT, R0.reuse, 0xf9, !P0 ;  /* 0x000000f90000780c */ /* 0x040fe40004721670 */
[----:B------:R-:W-:-:S11]  /*7ee0*/  ISETP.LT.OR P0, PT, R0, 0xfa, !P0 ;  /* 0x000000fa0000780c */ /* 0x000fd60004701670 */
[----:B0-----:R-:W-:Y:S05]  /*7ef0*/  @P1 BRA `(.L_x_283) ;  /* 0x00000000000c1947 */ /* 0x001fea0003800000 */
[----:B------:R-:W2:Y:S02]  /*7f00*/  LDG.E.U8 R16, desc[UR36][R12.64+0xf8] ;  /* 0x0000f8240c107981 */ /* 0x000ea4000c1e1100 */
[----:B--2---:R-:W-:-:S05]  /*7f10*/  PRMT R3, R16, 0x8880, RZ ;  /* 0x0000888010037816 */ /* 0x004fca00000000ff */
[----:B------:R-:W-:-:S07]  /*7f20*/  IMAD R2, R3, R18, RZ ;  /* 0x0000001203027224 */ /* 0x000fce00078e02ff */
.L_x_283:
[----:B------:R-:W-:Y:S05]  /*7f30*/  BSYNC B1 ;  /* 0x0000000000017941 */ /* 0x000fea0003800000 */
.L_x_282:
[----:B------:R-:W2:Y:S01]  /*7f40*/  LDL.LU R3, [R1+0x1f8] ;  /* 0x0001f80001037983 */ /* 0x000ea20000300800 */
[----:B------:R-:W-:Y:S01]  /*7f50*/  BSSY B1, `(.L_x_284) ;  /* 0x0000008000017945 */ /* 0x000fe20003800000 */
[----:B------:R-:W-:Y:S02]  /*7f60*/  IMAD R21, R161, R21, R20 ;  /* 0x00000015a1157224 */ /* 0x000fe400078e0214 */
[----:B--2---:R-:W-:-:S05]  /*7f70*/  @!P1 IMAD R3, R3, R17, R2 ;  /* 0x0000001103039224 */ /* 0x004fca00078e0202 */
[----:B------:R0:W-:Y:S01]  /*7f80*/  @!P1 STG.E.U8 desc[UR36][R10.64+0xf8], R3 ;  /* 0x0000f8030a009986 */ /* 0x0001e2000c101124 */
[----:B------:R-:W-:Y:S05]  /*7f90*/  @P0 BRA `(.L_x_285) ;  /* 0x00000000000c0947 */ /* 0x000fea0003800000 */
[----:B------:R-:W0:Y:S02]  /*7fa0*/  LDG.E.U8 R16, desc[UR36][R12.64+0xf9] ;  /* 0x0000f9240c107981 */ /* 0x000e24000c1e1100 */
[----:B0-----:R-:W-:-:S05]  /*7fb0*/  PRMT R3, R16, 0x8880, RZ ;  /* 0x0000888010037816 */ /* 0x001fca00000000ff */
[----:B------:R-:W-:-:S07]  /*7fc0*/  IMAD R2, R3, R18, RZ ;  /* 0x0000001203027224 */ /* 0x000fce00078e02ff */
.L_x_285:
[----:B------:R-:W-:Y:S05]  /*7fd0*/  BSYNC B1 ;  /* 0x0000000000017941 */ /* 0x000fea0003800000 */
.L_x_284:
[----:B0-----:R-:W2:Y:S01]  /*7fe0*/  LDL.LU R3, [R1+0x1fc] ;  /* 0x0001fc0001037983 */ /* 0x001ea20000300800 */
[----:B------:R-:W-:Y:S01]  /*7ff0*/  BSSY B1, `(.L_x_286) ;  /* 0x0000009000017945 */ /* 0x000fe20003800000 */
[----:B------:R-:W-:Y:S01]  /*8000*/  IADD3.X R15, R23, R157, R21, P3, !PT ;  /* 0x0000009d170f7210 */ /* 0x000fe20001ffe415 */
[----:B------:R-:W-:Y:S02]  /*8010*/  IMAD.IADD R158, R21, 0x1, R159 ;  /* 0x00000001159e7824 */ /* 0x000fe400078e029f */
[----:B--2---:R-:W-:-:S05]  /*8020*/  @!P0 IMAD R3, R3, R17, R2 ;  /* 0x0000001103038224 */ /* 0x004fca00078e0202 */
[----:B------:R0:W-:Y:S01]  /*8030*/  @!P0 STG.E.U8 desc[UR36][R10.64+0xf9], R3 ;  /* 0x0000f9030a008986 */ /* 0x0001e2000c101124 */
[----:B------:R-:W-:Y:S05]  /*8040*/  @P6 BRA `(.L_x_287) ;  /* 0x00000000000c6947 */ /* 0x000fea0003800000 */
[----:B------:R-:W0:Y:S02]  /*8050*/  LDG.E.U8 R16, desc[UR36][R14.64] ;  /* 0x000000240e107981 */ /* 0x000e24000c1e1100 */
[----:B0-----:R-:W-:-:S05]  /*8060*/  PRMT R3, R16, 0x8880, RZ ;  /* 0x0000888010037816 */ /* 0x001fca00000000ff */
[----:B------:R-:W-:-:S07]  /*8070*/  IMAD R2, R3, R18, RZ ;  /* 0x0000001203027224 */ /* 0x000fce00078e02ff */
.L_x_287:
[----:B------:R-:W-:Y:S05]  /*8080*/  BSYNC B1 ;  /* 0x0000000000017941 */ /* 0x000fea0003800000 */
.L_x_286:
[----:B------:R-:W-:Y:S01]  /*8090*/  ISETP.LT.OR P3, PT, R0, 0x2, !P2 ;  /* 0x000000020000780c */ /* 0x000fe20005761670 */
[----:B0-----:R-:W-:Y:S01]  /*80a0*/  @!P6 IMAD R3, R24, R17, R2 ;  /* 0x000000111803e224 */ /* 0x001fe200078e0202 */
[----:B------:R-:W-:Y:S01]  /*80b0*/  ISETP.GE.AND P0, PT, R19, 0x89, PT ;  /* 0x000000891300780c */ /* 0x000fe20003f06270 */
[----:B------:R-:W-:Y:S01]  /*80c0*/  BSSY B1, `(.L_x_288) ;  /* 0x000000b000017945 */ /* 0x000fe20003800000 */
[----:B------:R-:W-:Y:S02]  /*80d0*/  IADD3.X R155, R153, R23, R158, P5, P4 ;  /* 0x00000017999b7210 */ /* 0x000fe40002fe849e */
[----:B------:R0:W-:Y:S01]  /*80e0*/  @!P6 STG.E.U8 desc[UR36][R6.64], R3 ;  /* 0x000000030600e986 */ /* 0x0001e2000c101124 */
[C---:B------:R-:W-:Y:S02]  /*80f0*/  ISETP.LT.OR P4, PT, R0.reuse, 0x1, !P0 ;  /* 0x000000010000780c */ /* 0x040fe40004781670 */
[C---:B------:R-:W-:Y:S02]  /*8100*/  ISETP.LT.OR P5, PT, R0.reuse, 0x2, !P0 ;  /* 0x000000020000780c */ /* 0x040fe400047a1670 */
[----:B------:R-:W-:-:S02]  /*8110*/  ISETP.LT.OR P6, PT, R0, 0x9, !P2 ;  /* 0x000000090000780c */ /* 0x000fc400057c1670 */
[----:B------:R-:W-:Y:S01]  /*8120*/  ISETP.LT.OR P1, PT, R0, 0xa, !P2 ;  /* 0x0000000a0000780c */ /* 0x000fe20005721670 */
[----:B------:R-:W-:-:S12]  /*8130*/  @P3 BRA `(.L_x_289) ;  /* 0x00000000000c3947 */ /* 0x000fd80003800000 */
[----:B------:R-:W0:Y:S02]  /*8140*/  LDG.E.U8 R16, desc[UR36][R14.64+0x1] ;  /* 0x000001240e107981 */ /* 0x000e24000c1e1100 */
[----:B0-----:R-:W-:-:S05]  /*8150*/  PRMT R3, R16, 0x8880, RZ ;  /* 0x0000888010037816 */ /* 0x001fca00000000ff */
[----:B------:R-:W-:-:S07]  /*8160*/  IMAD R2, R3, R18, RZ ;  /* 0x0000001203027224 */ /* 0x000fce00078e02ff */
.L_x_289:
[----:B------:R-:W-:Y:S05]  /*8170*/  BSYNC B1 ;  /* 0x0000000000017941 */ /* 0x000fea0003800000 */
.L_x_288:
[----:B------:R-:W-:Y:S01]  /*8180*/  @!P3 IMAD R25, R25, R17, R2 ;  /* 0x000000111919b224 */ /* 0x000fe200078e0202 */
[----:B------:R-:W-:Y:S04]  /*8190*/  BSSY B1, `(.L_x_290) ;  /* 0x0000006000017945 */ /* 0x000fe80003800000 */
[----:B------:R1:W-:Y:S01]  /*81a0*/  @!P3 STG.E.U8 desc[UR36][R6.64+0x1], R25 ;  /* 0x000001190600b986 */ /* 0x0003e2000c101124 */
[----:B------:R-:W-:Y:S05]  /*81b0*/  @P4 BRA `(.L_x_291) ;  /* 0x00000000000c4947 */ /* 0x000fea0003800000 */
[----:B------:R-:W0:Y:S02]  /*81c0*/  LDG.E.U8 R16, desc[UR36][R154.64] ;  /* 0x000000249a107981 */ /* 0x000e24000c1e1100 */
[----:B0-----:R-:W-:-:S05]  /*81d0*/  PRMT R3, R16, 0x8880, RZ ;  /* 0x0000888010037816 */ /* 0x001fca00000000ff */
[----:B------:R-:W-:-:S07]  /*81e0*/  IMAD R2, R3, R18, RZ ;  /* 0x0000001203027224 */ /* 0x000fce00078e02ff */
.L_x_291:
[----:B------:R-:W-:Y:S05]  /*81f0*/  BSYNC B1 ;  /* 0x0000000000017941 */ /* 0x000fea0003800000 */
.L_x_290:
[----:B0-----:R-:W-:Y:S01]  /*8200*/  @!P4 IMAD R3, R26, R17, R2 ;  /* 0x000000111a03c224 */ /* 0x001fe200078e0202 */
[----:B------:R-:W-:Y:S04]  /*8210*/  BSSY B1, `(.L_x_292) ;  /* 0x0000006000017945 */ /* 0x000fe80003800000 */
[----:B------:R0:W-:Y:S01]  /*8220*/  @!P4 STG.E.U8 desc[UR36][R8.64], R3 ;  /* 0x000000030800c986 */ /* 0x0001e2000c101124 */
[----:B------:R-:W-:Y:S05]  /*8230*/  @P5 BRA `(.L_x_293) ;  /* 0x00000000000c5947 */ /* 0x000fea0003800000 */
[----:B------:R-:W0:Y:S02]  /*8240*/  LDG.E.U8 R16, desc[UR36][R154.64+0x1] ;  /* 0x000001249a107981 */ /* 0x000e24000c1e1100 */
[----:B0-----:R-:W-:-:S05]  /*8250*/  PRMT R3, R16, 0x8880, RZ ;  /* 0x0000888010037816 */ /* 0x001fca00000000ff */
[----:B------:R-:W-:-:S07]  /*8260*/  IMAD R2, R3, R18, RZ ;  /* 0x0000001203027224 */ /* 0x000fce00078e02ff */
.L_x_293:
[----:B------:R-:W-:Y:S05]  /*8270*/  BSYNC B1 ;  /* 0x0000000000017941 */ /* 0x000fea0003800000 */
.L_x_292:
[----:B------:R-:W-:Y:S01]  /*8280*/  @!P5 IMAD R27, R27, R17, R2 ;  /* 0x000000111b1bd224 */ /* 0x000fe200078e0202 */
[----:B------:R-:W-:Y:S04]  /*8290*/  BSSY B1, `(.L_x_294) ;  /* 0x0000006000017945 */ /* 0x000fe80003800000 */
[----:B------:R2:W-:Y:S01]  /*82a0*/  @!P5 STG.E.U8 desc[UR36][R8.64+0x1], R27 ;  /* 0x0000011b0800d986 */ /* 0x0005e2000c101124 */
[----:B------:R-:W-:Y:S05]  /*82b0*/  @P6 BRA `(.L_x_295) ;  /* 0x00000000000c6947 */ /* 0x000fea0003800000 */
[----:B------:R-:W0:Y:S02]  /*82c0*/  LDG.E.U8 R16, desc[UR36][R14.64+0x8] ;  /* 0x000008240e107981 */ /* 0x000e24000c1e1100 */
[----:B0-----:R-:W-:-:S05]  /*82d0*/  PRMT R3, R16, 0x8880, RZ ;  /* 0x0000888010037816 */ /* 0x001fca00000000ff */
[----:B------:R-:W-:-:S07]  /*82e0*/  IMAD R2, R3, R18, RZ ;  /* 0x0000001203027224 */ /* 0x000fce00078e02ff */
.L_x_295:
[----:B------:R-:W-:Y:S05]  /*82f0*/  BSYNC B1 ;  /* 0x0000000000017941 */ /* 0x000fea0003800000 */
.L_x_294:
[----:B0-----:R-:W-:Y:S01]  /*8300*/  @!P6 IMAD R3, R28, R17, R2 ;  /* 0x000000111c03e224 */ /* 0x001fe200078e0202 */
[----:B------:R-:W-:Y:S04]  /*8310*/  BSSY B1, `(.L_x_296) ;  /* 0x0000006000017945 */ /* 0x000fe80003800000 */
[----:B------:R0:W-:Y:S01]  /*8320*/  @!P6 STG.E.U8 desc[UR36][R6.64+0x8], R3 ;  /* 0x000008030600e986 */ /* 0x0001e2000c101124 */
[----:B------:R-:W-:Y:S05]  /*8330*/  @P1 BRA `(.L_x_297) ;  /* 0x00000000000c1947 */ /* 0x000fea0003800000 */
[----:B------:R-:W0:Y:S02]  /*8340*/  LDG.E.U8 R16, desc[UR36][R14.64+0x9] ;  /* 0x000009240e107981 */ /* 0x000e24000c1e1100 */
[----:B0-----:R-:W-:-:S05]  /*8350*/  PRMT R3, R16, 0x8880, RZ ;  /* 0x0000888010037816 */ /* 0x001fca00000000ff */
[----:B------:R-:W-:-:S07]  /*8360*/  IMAD R2, R3, R18, RZ ;  /* 0x0000001203027224 */ /* 0x000fce00078e02ff */
.L_x_297:
[----:B------:R-:W-:Y:S05]  /*8370*/  BSYNC B1 ;  /* 0x0000000000017941 */ /* 0x000fea0003800000 */
.L_x_296:
[C---:B------:R-:W-:Y:S01]  /*8380*/  ISETP.LT.OR P4, PT, R0.reuse, 0x9, !P0 ;  /* 0x000000090000780c */ /* 0x040fe20004781670 */
[----:B------:R-:W-:Y:S01]  /*8390*/  @!P1 IMAD R29, R29, R17, R2 ;  /* 0x000000111d1d9224 */ /* 0x000fe200078e0202 */
[----:B------:R-:W-:Y:S01]  /*83a0*/  BSSY B1, `(.L_x_298) ;  /* 0x000000a000017945 */ /* 0x000fe20003800000 */
[C---:B------:R-:W-:Y:S02]  /*83b0*/  ISETP.LT.OR P3, PT, R0.reuse, 0xa, !P0 ;  /* 0x0000000a0000780c */ /* 0x040fe40004761670 */
[C---:B------:R-:W-:Y:S01]  /*83c0*/  ISETP.LT.OR P5, PT, R0.reuse, 0x11, !P2 ;  /* 0x000000110000780c */ /* 0x040fe200057a1670 */
[----:B------:R3:W-:Y:S01]  /*83d0*/  @!P1 STG.E.U8 desc[UR36][R6.64+0x9], R29 ;  /* 0x0000091d06009986 */ /* 0x0007e2000c101124 */
[C---:B------:R-:W-:Y:S02]  /*83e0*/  ISETP.LT.OR P6, PT, R0.reuse, 0x12, !P2 ;  /* 0x000000120000780c */ /* 0x040fe400057c1670 */
[----:B------:R-:W-:-:S04]  /*83f0*/  ISETP.LT.OR P1, PT, R0, 0x11, !P0 ;  /* 0x000000110000780c */ /* 0x000fc80004721670 */
[----:B------:R-:W-:Y:S09]  /*8400*/  @P4 BRA `(.L_x_299) ;  /* 0x00000000000c4947 */ /* 0x000ff20003800000 */
[----:B------:R-:W0:Y:S02]  /*8410*/  LDG.E.U8 R16, desc[UR36][R154.64+0x8] ;  /* 0x000008249a107981 */ /* 0x000e24000c1e1100 */
[----:B0-----:R-:W-:-:S05]  /*8420*/  PRMT R3, R16, 0x8880, RZ ;  /* 0x0000888010037816 */ /* 0x001fca00000000ff */
[----:B------:R-:W-:-:S07]  /*8430*/  IMAD R2, R3, R18, RZ ;  /* 0x0000001203027224 */ /* 0x000fce00078e02ff */
.L_x_299:
[----:B------:R-:W-:Y:S05]  /*8440*/  BSYNC B1 ;  /* 0x0000000000017941 */ /* 0x000fea0003800000 */
.L_x_298:
[----:B0-----:R-:W-:Y:S01]  /*8450*/  @!P4 IMAD R3, R30, R17, R2 ;  /* 0x000000111e03c224 */ /* 0x001fe200078e0202 */
[----:B------:R-:W-:Y:S04]  /*8460*/  BSSY B1, `(.L_x_300) ;  /* 0x0000006000017945 */ /* 0x000fe80003800000 */
[----:B------:R0:W-:Y:S01]  /*8470*/  @!P4 STG.E.U8 desc[UR36][R8.64+0x8], R3 ;  /* 0x000008030800c986 */ /* 0x0001e2000c101124 */
[----:B------:R-:W-:Y:S05]  /*8480*/  @P3 BRA `(.L_x_301) ;  /* 0x00000000000c3947 */ /* 0x000fea0003800000 */
[----:B------:R-:W0:Y:S02]  /*8490*/  LDG.E.U8 R16, desc[UR36][R154.64+0x9] ;  /* 0x000009249a107981 */ /* 0x000e24000c1e1100 */
[----:B0-----:R-:W-:-:S05]  /*84a0*/  PRMT R3, R16, 0x8880, RZ ;  /* 0x0000888010037816 */ /* 0x001fca00000000ff */
[----:B------:R-:W-:-:S07]  /*84b0*/  IMAD R2, R3, R18, RZ ;  /* 0x0000001203027224 */ /* 0x000fce00078e02ff */
.L_x_301:
[----:B------:R-:W-:Y:S05]  /*84c0*/  BSYNC B1 ;  /* 0x0000000000017941 */ /* 0x000fea0003800000 */
.L_x_300:
[----:B------:R-:W-:Y:S01]  /*84d0*/  @!P3 IMAD R31, R31, R17, R2 ;  /* 0x000000111f1fb224 */ /* 0x000fe200078e0202 */
[----:B------:R-:W-:Y:S04]  /*84e0*/  BSSY B1, `(.L_x_302) ;  /* 0x0000006000017945 */ /* 0x000fe80003800000 */
[----:B------:R4:W-:Y:S01]  /*84f0*/  @!P3 STG.E.U8 desc[UR36][R8.64+0x9], R31 ;  /* 0x0000091f0800b986 */ /* 0x0009e2000c101124 */
[----:B------:R-:W-:Y:S05]  /*8500*/  @P5 BRA `(.L_x_303) ;  /* 0x00000000000c5947 */ /* 0x000fea0003800000 */
[----:B------:R-:W0:Y:S02]  /*8510*/  LDG.E.U8 R16, desc[UR36][R14.64+0x10] ;  /* 0x000010240e107981 */ /* 0x000e24000c1e1100 */
[----:B0-----:R-:W-:-:S05]  /*8520*/  PRMT R3, R16, 0x8880, RZ ;  /* 0x0000888010037816 */ /* 0x001fca00000000ff */
[----:B------:R-:W-:-:S07]  /*8530*/  IMAD R2, R3, R18, RZ ;  /* 0x0000001203027224 */ /* 0x000fce00078e02ff */
.L_x_303:
[----:B------:R-:W-:Y:S05]  /*8540*/  BSYNC B1 ;  /* 0x0000000000017941 */ /* 0x000fea0003800000 */
.L_x_302:
[----:B0-----:R-:W-:Y:S01]  /*8550*/  @!P5 IMAD R3, R32, R17, R2 ;  /* 0x000000112003d224 */ /* 0x001fe200078e0202 */
[----:B------:R-:W-:Y:S04]  /*8560*/  BSSY B1, `(.L_x_304) ;  /* 0x0000006000017945 */ /* 0x000fe80003800000 */
[----:B------:R0:W-:Y:S01]  /*8570*/  @!P5 STG.E.U8 desc[UR36][R6.64+0x10], R3 ;  /* 0x000010030600d986 */ /* 0x0001e2000c101124 */
[----:B------:R-:W-:Y:S05]  /*8580*/  @P6 BRA `(.L_x_305) ;  /* 0x00000000000c6947 */ /* 0x000fea0003800000 */
[----:B------:R-:W0:Y:S02]  /*8590*/  LDG.E.U8 R16, desc[UR36][R14.64+0x11] ;  /* 0x000011240e107981 */ /* 0x000e24000c1e1100 */
[----:B0-----:R-:W-:-:S05]  /*85a0*/  PRMT R3, R16, 0x8880, RZ ;  /* 0x0000888010037816 */ /* 0x001fca00000000ff */
[----:B------:R-:W-:-:S07]  /*85b0*/  IMAD R2, R3, R18, RZ ;  /* 0x0000001203027224 */ /* 0x000fce00078e02ff */
.L_x_305:
[----:B------:R-:W-:Y:S05]  /*85c0*/  BSYNC B1 ;  /* 0x0000000000017941 */ /* 0x000fea0003800000 */
.L_x_304:
[----:B------:R-:W-:Y:S01]  /*85d0*/  @!P6 IMAD R33, R33, R17, R2 ;  /* 0x000000112121e224 */ /* 0x000fe200078e0202 */
[----:B------:R-:W-:Y:S04]  /*85e0*/  BSSY B1, `(.L_x_306) ;  /* 0x0000006000017945 */ /* 0x000fe80003800000 */
[----:B------:R0:W-:Y:S01]  /*85f0*/  @!P6 STG.E.U8 desc[UR36][R6.64+0x11], R33 ;  /* 0x000011210600e986 */ /* 0x0001e2000c101124 */
[----:B------:R-:W-:Y:S05]  /*8600*/  @P1 BRA `(.L_x_307) ;  /* 0x00000000000c1947 */ /* 0x000fea0003800000 */
[----:B------:R-:W0:Y:S02]  /*8610*/  LDG.E.U8 R16, desc[UR36][R154.64+0x10] ;  /* 0x000010249a107981 */ /* 0x000e24000c1e1100 */
[----:B0-----:R-:W-:-:S05]  /*8620*/  PRMT R3, R16, 0x8880, RZ ;  /* 0x0000888010037816 */ /* 0x001fca00000000ff */
[----:B------:R-:W-:-:S07]  /*8630*/  IMAD R2, R3, R18, RZ ;  /* 0x0000001203027224 */ /* 0x000fce00078e02ff */
.L_x_307:
[----:B------:R-:W-:Y:S05]  /*8640*/  BSYNC B1 ;  /* 0x0000000000017941 */ /* 0x000fea0003800000 */
.L_x_306:
[----:B------:R-:W-:Y:S01]  /*8650*/  ISETP.LT.OR P4, PT, R0, 0x12, !P0 ;  /* 0x000000120000780c */ /* 0x000fe20004781670 */
[----:B0-----:R-:W-:Y:S01]  /*8660*/  @!P1 IMAD R3, R34, R17, R2 ;  /* 0x0000001122039224 */ /* 0x001fe200078e0202 */
        /* <DEDUP_REMOVED lines=10> */
.L_x_309:
[----:B------:R-:W-:Y:S05]  /*8710*/  BSYNC B1 ;  /* 0x0000000000017941 */ /* 0x000fea0003800000 */
.L_x_308:
[----:B------:R-:W-:Y:S01]  /*8720*/  @!P4 IMAD R35, R35, R17, R2 ;  /* 0x000000112323c224 */ /* 0x000fe200078e0202 */
[----:B------:R-:W-:Y:S04]  /*8730*/  BSSY B1, `(.L_x_310) ;  /* 0x0000006000017945 */ /* 0x000fe80003800000 */
[----:B------:R0:W-:Y:S01]  /*8740*/  @!P4 STG.E.U8 desc[UR36][R8.64+0x11], R35 ;  /* 0x000011230800c986 */ /* 0x0001e2000c101124 */
[----:B------:R-:W-:Y:S05]  /*8750*/  @P3 BRA `(.L_x_311) ;  /* 0x00000000000c3947 */ /* 0x000fea0003800000 */
[----:B------:R-:W0:Y:S02]  /*8760*/  LDG.E.U8 R16, desc[UR36][R14.64+0x18] ;  /* 0x000018240e107981 */ /* 0x000e24000c1e1100 */
[----:B0-----:R-:W-:-:S05]  /*8770*/  PRMT R3, R16, 0x8880, RZ ;  /* 0x0000888010037816 */ /* 0x001fca00000000ff */
[----:B------:R-:W-:-:S07]  /*8780*/  IMAD R2, R3, R18, RZ ;  /* 0x0000001203027224 */ /* 0x000fce00078e02ff */
.L_x_311:
[----:B------:R-:W-:Y:S05]  /*8790*/  BSYNC B1 ;  /* 0x0000000000017941 */ /* 0x000fea0003800000 */
.L_x_310:
[----:B0-----:R-:W-:Y:S01]  /*87a0*/  @!P3 IMAD R3, R36, R17, R2 ;  /* 0x000000112403b224 */ /* 0x001fe200078e0202 */
[----:B------:R-:W-:Y:S04]  /*87b0*/  BSSY B1, `(.L_x_312) ;  /* 0x0000006000017945 */ /* 0x000fe80003800000 */
[----:B------:R0:W-:Y:S01]  /*87c0*/  @!P3 STG.E.U8 desc[UR36][R6.64+0x18], R3 ;  /* 0x000018030600b986 */ /* 0x0001e2000c101124 */
[----:B------:R-:W-:Y:S05]  /*87d0*/  @P5 BRA `(.L_x_313) ;  /* 0x00000000000c5947 */ /* 0x000fea0003800000 */
[----:B------:R-:W0:Y:S02]  /*87e0*/  LDG.E.U8 R16, desc[UR36][R14.64+0x19] ;  /* 0x000019240e107981 */ /* 0x000e24000c1e1100 */
[----:B0-----:R-:W-:-:S05]  /*87f0*/  PRMT R3, R16, 0x8880, RZ ;  /* 0x0000888010037816 */ /* 0x001fca00000000ff */
[----:B------:R-:W-:-:S07]  /*8800*/  IMAD R2, R3, R18, RZ ;  /* 0x0000001203027224 */ /* 0x000fce00078e02ff */
.L_x_313:
[----:B------:R-:W-:Y:S05]  /*8810*/  BSYNC B1 ;  /* 0x0000000000017941 */ /* 0x000fea0003800000 */
.L_x_312:
[----:B------:R-:W-:Y:S01]  /*8820*/  @!P5 IMAD R37, R37, R17, R2 ;  /* 0x000000112525d224 */ /* 0x000fe200078e0202 */
[----:B------:R-:W-:Y:S04]  /*8830*/  BSSY B1, `(.L_x_314) ;  /* 0x0000006000017945 */ /* 0x000fe80003800000 */
[----:B------:R0:W-:Y:S01]  /*8840*/  @!P5 STG.E.U8 desc[UR36][R6.64+0x19], R37 ;  /* 0x000019250600d986 */ /* 0x0001e2000c101124 */
[----:B------:R-:W-:Y:S05]  /*8850*/  @P6 BRA `(.L_x_315) ;  /* 0x00000000000c6947 */ /* 0x000fea0003800000 */
[----:B------:R-:W0:Y:S02]  /*8860*/  LDG.E.U8 R16, desc[UR36][R154.64+0x18] ;  /* 0x000018249a107981 */ /* 0x000e24000c1e1100 */
[----:B0-----:R-:W-:-:S05]  /*8870*/  PRMT R3, R16, 0x8880, RZ ;  /* 0x0000888010037816 */ /* 0x001fca00000000ff */
[----:B------:R-:W-:-:S07]  /*8880*/  IMAD R2, R3, R18, RZ ;  /* 0x0000001203027224 */ /* 0x000fce00078e02ff */
.L_x_315:
[----:B------:R-:W-:Y:S05]  /*8890*/  BSYNC B1 ;  /* 0x0000000000017941 */ /* 0x000fea0003800000 */
.L_x_314:
[----:B0-----:R-:W-:Y:S01]  /*88a0*/  @!P6 IMAD R3, R38, R17, R2 ;  /* 0x000000112603e224 */ /* 0x001fe200078e0202 */
[----:B------:R-:W-:Y:S04]  /*88b0*/  BSSY B1, `(.L_x_316) ;  /* 0x0000006000017945 */ /* 0x000fe80003800000 */
[----:B------:R0:W-:Y:S01]  /*88c0*/  @!P6 STG.E.U8 desc[UR36][R8.64+0x18], R3 ;  /* 0x000018030800e986 */ /* 0x0001e2000c101124 */
[----:B------:R-:W-:Y:S05]  /*88d0*/  @P1 BRA `(.L_x_317) ;  /* 0x00000000000c1947 */ /* 0x000fea0003800000 */
[----:B------:R-:W0:Y:S02]  /*88e0*/  LDG.E.U8 R16, desc[UR36][R154.64+0x19] ;  /* 0x000019249a107981 */ /* 0x000e24000c1e1100 */
[----:B0-----:R-:W-:-:S05]  /*88f0*/  PRMT R3, R16, 0x8880, RZ ;  /* 0x0000888010037816 */ /* 0x001fca00000000ff */
[----:B------:R-:W-:-:S07]  /*8900*/  IMAD R2, R3, R18, RZ ;  /* 0x0000001203027224 */ /* 0x000fce00078e02ff */
.L_x_317:
[----:B------:R-:W-:Y:S05]  /*8910*/  BSYNC B1 ;  /* 0x0000000000017941 */ /* 0x000fea0003800000 */
.L_x_316:
        /* <DEDUP_REMOVED lines=12> */
.L_x_319:
[----:B------:R-:W-:Y:S05]  /*89e0*/  BSYNC B1 ;  /* 0x0000000000017941 */ /* 0x000fea0003800000 */
.L_x_318:
[----:B0-----:R-:W-:Y:S01]  /*89f0*/  @!P4 IMAD R3, R40, R17, R2 ;  /* 0x000000112803c224 */ /* 0x001fe200078e0202 */
[----:B------:R-:W-:Y:S04]  /*8a00*/  BSSY B1, `(.L_x_320) ;  /* 0x0000006000017945 */ /* 0x000fe80003800000 */
[----:B------:R0:W-:Y:S01]  /*8a10*/  @!P4 STG.E.U8 desc[UR36][R6.64+0x20], R3 ;  /* 0x000020030600c986 */ /* 0x0001e2000c101124 */
[----:B------:R-:W-:Y:S05]  /*8a20*/  @P3 BRA `(.L_x_321) ;  /* 0x00000000000c3947 */ /* 0x000fea0003800000 */
[----:B------:R-:W0:Y:S02]  /*8a30*/  LDG.E.U8 R16, desc[UR36][R14.64+0x21] ;  /* 0x000021240e107981 */ /* 0x000e24000c1e1100 */
[----:B0-----:R-:W-:-:S05]  /*8a40*/  PRMT R3, R16, 0x8880, RZ ;  /* 0x0000888010037816 */ /* 0x001fca00000000ff */
[----:B------:R-:W-:-:S07]  /*8a50*/  IMAD R2, R3, R18, RZ ;  /* 0x0000001203027224 */ /* 0x000fce00078e02ff */
.L_x_321:
[----:B------:R-:W-:Y:S05]  /*8a60*/  BSYNC B1 ;  /* 0x0000000000017941 */ /* 0x000fea0003800000 */
.L_x_320:
[----:B------:R-:W-:Y:S01]  /*8a70*/  @!P3 IMAD R41, R41, R17, R2 ;  /* 0x000000112929b224 */ /* 0x000fe200078e0202 */
[----:B------:R-:W-:Y:S04]  /*8a80*/  BSSY B1, `(.L_x_322) ;  /* 0x0000006000017945 */ /* 0x000fe80003800000 */
[----:B------:R0:W-:Y:S01]  /*8a90*/  @!P3 STG.E.U8 desc[UR36][R6.64+0x21], R41 ;  /* 0x000021290600b986 */ /* 0x0001e2000c101124 */
[----:B------:R-:W-:Y:S05]  /*8aa0*/  @P5 BRA `(.L_x_323) ;  /* 0x00000000000c5947 */ /* 0x000fea0003800000 */
[----:B------:R-:W0:Y:S02]  /*8ab0*/  LDG.E.U8 R16, desc[UR36][R154.64+0x20] ;  /* 0x000020249a107981 */ /* 0x000e24000c1e1100 */
[----:B0-----:R-:W-:-:S05]  /*8ac0*/  PRMT R3, R16, 0x8880, RZ ;  /* 0x0000888010037816 */ /* 0x001fca00000000ff */
[----:B------:R-:W-:-:S07]  /*8ad0*/  IMAD R2, R3, R18, RZ ;  /* 0x0000001203027224 */ /* 0x000fce00078e02ff */
.L_x_323:
[----:B------:R-:W-:Y:S05]  /*8ae0*/  BSYNC B1 ;  /* 0x0000000000017941 */ /* 0x000fea0003800000 */
.L_x_322:
[----:B0-----:R-:W-:Y:S01]  /*8af0*/  @!P5 IMAD R3, R42, R17, R2 ;  /* 0x000000112a03d224 */ /* 0x001fe200078e0202 */
[----:B------:R-:W-:Y:S04]  /*8b00*/  BSSY B1, `(.L_x_324) ;  /* 0x0000006000017945 */ /* 0x000fe80003800000 */
[----:B------:R0:W-:Y:S01]  /*8b10*/  @!P5 STG.E.U8 desc[UR36][R8.64+0x20], R3 ;  /* 0x000020030800d986 */ /* 0x0001e2000c101124 */
[----:B------:R-:W-:Y:S05]  /*8b20*/  @P6 BRA `(.L_x_325) ;  /* 0x00000000000c6947 */ /* 0x000fea0003800000 */
[----:B------:R-:W0:Y:S02]  /*8b30*/  LDG.E.U8 R16, desc[UR36][R154.64+0x21] ;  /* 0x000021249a107981 */ /* 0x000e24000c1e1100 */
[----:B0-----:R-:W-:-:S05]  /*8b40*/  PRMT R3, R16, 0x8880, RZ ;  /* 0x0000888010037816 */ /* 0x001fca00000000ff */
[----:B------:R-:W-:-:S07]  /*8b50*/  IMAD R2, R3, R18, RZ ;  /* 0x0000001203027224 */ /* 0x000fce00078e02ff */
.L_x_325:
[----:B------:R-:W-:Y:S05]  /*8b60*/  BSYNC B1 ;  /* 0x0000000000017941 */ /* 0x000fea0003800000 */
.L_x_324:
[----:B------:R-:W-:Y:S01]  /*8b70*/  @!P6 IMAD R43, R43, R17, R2 ;  /* 0x000000112b2be224 */ /* 0x000fe200078e0202 */
[----:B------:R-:W-:Y:S04]  /*8b80*/  BSSY B1, `(.L_x_326) ;  /* 0x0000006000017945 */ /* 0x000fe80003800000 */
[----:B------:R0:W-:Y:S01]  /*8b90*/  @!P6 STG.E.U8 desc[UR36][R8.64+0x21], R43 ;  /* 0x0000212b0800e986 */ /* 0x0001e2000c101124 */
[----:B------:R-:W-:Y:S05]  /*8ba0*/  @P1 BRA `(.L_x_327) ;  /* 0x00000000000c1947 */ /* 0x000fea0003800000 */
[----:B------:R-:W0:Y:S02]  /*8bb0*/  LDG.E.U8 R16, desc[UR36][R14.64+0x28] ;  /* 0x000028240e107981 */ /* 0x000e24000c1e1100 */
[----:B0-----:R-:W-:-:S05]  /*8bc0*/  PRMT R3, R16, 0x8880, RZ ;  /* 0x0000888010037816 */ /* 0x001fca00000000ff */
[----:B------:R-:W-:-:S07]  /*8bd0*/  IMAD R2, R3, R18, RZ ;  /* 0x0000001203027224 */ /* 0x000fce00078e02ff */
.L_x_327:
[----:B------:R-:W-:Y:S05]  /*8be0*/  BSYNC B1 ;  /* 0x0000000000017941 */ /* 0x000fea0003800000 */
.L_x_326:
        /* <DEDUP_REMOVED lines=12> */
.L_x_329:
[----:B------:R-:W-:Y:S05]  /*8cb0*/  BSYNC B1 ;  /* 0x0000000000017941 */ /* 0x000fea0003800000 */
.L_x_328:
[----:B------:R-:W-:Y:S01]  /*8cc0*/  @!P4 IMAD R45, R45, R17, R2 ;  /* 0x000000112d2dc224 */ /* 0x000fe200078e0202 */
[----:B------:R-:W-:Y:S04]  /*8cd0*/  BSSY B1, `(.L_x_330) ;  /* 0x0000006000017945 */ /* 0x000fe80003800000 */
[----:B------:R0:W-:Y:S01]  /*8ce0*/  @!P4 STG.E.U8 desc[UR36][R6.64+0x29], R45 ;  /* 0x0000292d0600c986 */ /* 0x0001e2000c101124 */
[----:B------:R-:W-:Y:S05]  /*8cf0*/  @P3 BRA `(.L_x_331) ;  /* 0x00000000000c3947 */ /* 0x000fea0003800000 */
[----:B------:R-:W0:Y:S02]  /*8d00*/  LDG.E.U8 R16, desc[UR36][R154.64+0x28] ;  /* 0x000028249a107981 */ /* 0x000e24000c1e1100 */
[----:B0-----:R-:W-:-:S05]  /*8d10*/  PRMT R3, R16, 0x8880, RZ ;  /* 0x0000888010037816 */ /* 0x001fca00000000ff */
[----:B------:R-:W-:-:S07]  /*8d20*/  IMAD R2, R3, R18, RZ ;  /* 0x0000001203027224 */ /* 0x000fce00078e02ff */
.L_x_331:
[----:B------:R-:W-:Y:S05]  /*8d30*/  BSYNC B1 ;  /* 0x0000000000017941 */ /* 0x000fea0003800000 */
.L_x_330:
[----:B0-----:R-:W-:Y:S01]  /*8d40*/  @!P3 IMAD R3, R46, R17, R2 ;  /* 0x000000112e03b224 */ /* 0x001fe200078e0202 */
[----:B------:R-:W-:Y:S04]  /*8d50*/  BSSY B1, `(.L_x_332) ;  /* 0x0000006000017945 */ /* 0x000fe80003800000 */
[----:B------:R0:W-:Y:S01]  /*8d60*/  @!P3 STG.E.U8 desc[UR36][R8.64+0x28], R3 ;  /* 0x000028030800b986 */ /* 0x0001e2000c101124 */
[----:B------:R-:W-:Y:S05]  /*8d70*/  @P5 BRA `(.L_x_333) ;  /* 0x00000000000c5947 */ /* 0x000fea0003800000 */
[----:B------:R-:W0:Y:S02]  /*8d80*/  LDG.E.U8 R16, desc[UR36][R154.64+0x29] ;  /* 0x000029249a107981 */ /* 0x000e24000c1e1100 */
[----:B0-----:R-:W-:-:S05]  /*8d90*/  PRMT R3, R16, 0x8880, RZ ;  /* 0x0000888010037816 */ /* 0x001fca00000000ff */
[----:B------:R-:W-:-:S07]  /*8da0*/  IMAD R2, R3, R18, RZ ;  /* 0x0000001203027224 */ /* 0x000fce00078e02ff */
.L_x_333:
[----:B------:R-:W-:Y:S05]  /*8db0*/  BSYNC B1 ;  /* 0x0000000000017941 */ /* 0x000fea0003800000 */
.L_x_332:
[----:B------:R-:W-:Y:S01]  /*8dc0*/  @!P5 IMAD R47, R47, R17, R2 ;  /* 0x000000112f2fd224 */ /* 0x000fe200078e0202 */
[----:B------:R-:W-:Y:S04]  /*8dd0*/  BSSY B1, `(.L_x_334) ;  /* 0x0000006000017945 */ /* 0x000fe80003800000 */
[----:B------:R0:W-:Y:S01]  /*8de0*/  @!P5 STG.E.U8 desc[UR36][R8.64+0x29], R47 ;  /* 0x0000292f0800d986 */ /* 0x0001e2000c101124 */
[----:B------:R-:W-:Y:S05]  /*8df0*/  @P6 BRA `(.L_x_335) ;  /* 0x00000000000c6947 */ /* 0x000fea0003800000 */
[----:B------:R-:W0:Y:S02]  /*8e00*/  LDG.E.U8 R16, desc[UR36][R14.64+0x30] ;  /* 0x000030240e107981 */ /* 0x000e24000c1e1100 */
[----:B0-----:R-:W-:-:S05]  /*8e10*/  PRMT R3, R16, 0x8880, RZ ;  /* 0x0000888010037816 */ /* 0x001fca00000000ff */
[----:B------:R-:W-:-:S07]  /*8e20*/  IMAD R2, R3, R18, RZ ;  /* 0x0000001203027224 */ /* 0x000fce00078e02ff */
.L_x_335:
[----:B------:R-:W-:Y:S05]  /*8e30*/  BSYNC B1 ;  /* 0x0000000000017941 */ /* 0x000fea0003800000 */
.L_x_334:
[----:B0-----:R-:W-:Y:S01]  /*8e40*/  @!P6 IMAD R3, R48, R17, R2 ;  /* 0x000000113003e224 */ /* 0x001fe200078e0202 */
[----:B------:R-:W-:Y:S04]  /*8e50*/  BSSY B1, `(.L_x_336) ;  /* 0x0000006000017945 */ /* 0x000fe80003800000 */
[----:B------:R0:W-:Y:S01]  /*8e60*/  @!P6 STG.E.U8 desc[UR36][R6.64+0x30], R3 ;  /* 0x000030030600e986 */ /* 0x0001e2000c101124 */
[----:B------:R-:W-:Y:S05]  /*8e70*/  @P1 BRA `(.L_x_337) ;  /* 0x00000000000c1947 */ /* 0x000fea0003800000 */
[----:B------:R-:W0:Y:S02]  /*8e80*/  LDG.E.U8 R16, desc[UR36][R14.64+0x31] ;  /* 0x000031240e107981 */ /* 0x000e24000c1e1100 */
[----:B0-----:R-:W-:-:S05]  /*8e90*/  PRMT R3, R16, 0x8880, RZ ;  /* 0x0000888010037816 */ /* 0x001fca00000000ff */
[----:B------:R-:W-:-:S07]  /*8ea0*/  IMAD R2, R3, R18, RZ ;  /* 0x0000001203027224 */ /* 0x000fce00078e02ff */
.L_x_337:
[----:B------:R-:W-:Y:S05]  /*8eb0*/  BSYNC B1 ;  /* 0x0000000000017941 */ /* 0x000fea0003800000 */
.L_x_336:
        /* <DEDUP_REMOVED lines=12> */
.L_x_339:
[----:B------:R-:W-:Y:S05]  /*8f80*/  BSYNC B1 ;  /* 0x0000000000017941 */ /* 0x000fea0003800000 */
.L_x_338:
[----:B0-----:R-:W-:Y:S01]  /*8f90*/  @!P4 IMAD R3, R50, R17, R2 ;  /* 0x000000113203c224 */ /* 0x001fe200078e0202 */
[----:B------:R-:W-:Y:S04]  /*8fa0*/  BSSY B1, `(.L_x_340) ;  /* 0x0000006000017945 */ /* 0x000fe80003800000 */
[----:B------:R0:W-:Y:S01]  /*8fb0*/  @!P4 STG.E.U8 desc[UR36][R8.64+0x30], R3 ;  /* 0x000030030800c986 */ /* 0x0001e2000c101124 */
[----:B------:R-:W-:Y:S05]  /*8fc0*/  @P3 BRA `(.L_x_341) ;  /* 0x00000000000c3947 */ /* 0x000fea0003800000 */
[----:B------:R-:W0:Y:S02]  /*8fd0*/  LDG.E.U8 R16, desc[UR36][R154.64+0x31] ;  /* 0x000031249a107981 */ /* 0x000e24000c1e1100 */
[----:B0-----:R-:W-:-:S05]  /*8fe0*/  PRMT R3, R16, 0x8880, RZ ;  /* 0x0000888010037816 */ /* 0x001fca00000000ff */
[----:B------:R-:W-:-:S07]  /*8ff0*/  IMAD R2, R3, R18, RZ ;  /* 0x0000001203027224 */ /* 0x000fce00078e02ff */
.L_x_341:
[----:B------:R-:W-:Y:S05]  /*9000*/  BSYNC B1 ;  /* 0x0000000000017941 */ /* 0x000fea0003800000 */
.L_x_340:
[----:B------:R-:W-:Y:S01]  /*9010*/  @!P3 IMAD R51, R51, R17, R2 ;  /* 0x000000113333b224 */ /* 0x000fe200078e0202 */
[----:B------:R-:W-:Y:S04]  /*9020*/  BSSY B1, `(.L_x_342) ;  /* 0x0000006000017945 */ /* 0x000fe80003800000 */
[----:B------:R0:W-:Y:S01]  /*9030*/  @!P3 STG.E.U8 desc[UR36][R8.64+0x31], R51 ;  /* 0x000031330800b986 */ /* 0x0001e2000c101124 */
[----:B------:R-:W-:Y:S05]  /*9040*/  @P5 BRA `(.L_x_343) ;  /* 0x00000000000c5947 */ /* 0x000fea0003800000 */
[----:B------:R-:W0:Y:S02]  /*9050*/  LDG.E.U8 R16, desc[UR36][R14.64+0x38] ;  /* 0x000038240e107981 */ /* 0x000e24000c1e1100 */
[----:B0-----:R-:W-:-:S05]  /*9060*/  PRMT R3, R16, 0x8880, RZ ;  /* 0x0000888010037816 */ /* 0x001fca00000000ff */
[----:B------:R-:W-:-:S07]  /*9070*/  IMAD R2, R3, R18, RZ ;  /* 0x0000001203027224 */ /* 0x000fce00078e02ff */
.L_x_343:
[----:B------:R-:W-:Y:S05]  /*9080*/  BSYNC B1 ;  /* 0x0000000000017941 */ /* 0x000fea0003800000 */
.L_x_342:
[----:B0-----:R-:W-:Y:S01]  /*9090*/  @!P5 IMAD R3, R52, R17, R2 ;  /* 0x000000113403d224 */ /* 0x001fe200078e0202 */
[----:B------:R-:W-:Y:S04]  /*90a0*/  BSSY B1, `(.L_x_344) ;  /* 0x0000006000017945 */ /* 0x000fe80003800000 */
[----:B------:R0:W-:Y:S01]  /*90b0*/  @!P5 STG.E.U8 desc[UR36][R6.64+0x38], R3 ;  /* 0x000038030600d986 */ /* 0x0001e2000c101124 */
[----:B------:R-:W-:Y:S05]  /*90c0*/  @P6 BRA `(.L_x_345) ;  /* 0x00000000000c6947 */ /* 0x000fea0003800000 */
[----:B------:R-:W0:Y:S02]  /*90d0*/  LDG.E.U8 R16, desc[UR36][R14.64+0x39] ;  /* 0x000039240e107981 */ /* 0x000e24000c1e1100 */
[----:B0-----:R-:W-:-:S05]  /*90e0*/  PRMT R3, R16, 0x8880, RZ ;  /* 0x0000888010037816 */ /* 0x001fca00000000ff */
[----:B------:R-:W-:-:S07]  /*90f0*/  IMAD R2, R3, R18, RZ ;  /* 0x0000001203027224 */ /* 0x000fce00078e02ff */
.L_x_345:
[----:B------:R-:W-:Y:S05]  /*9100*/  BSYNC B1 ;  /* 0x0000000000017941 */ /* 0x000fea0003800000 */
.L_x_344:
[----:B------:R-:W-:Y:S01]  /*9110*/  @!P6 IMAD R53, R53, R17, R2 ;  /* 0x000000113535e224 */ /* 0x000fe200078e0202 */
[----:B------:R-:W-:Y:S04]  /*9120*/  BSSY B1, `(.L_x_346) ;  /* 0x0000006000017945 */ /* 0x000fe80003800000 */
[----:B------:R0:W-:Y:S01]  /*9130*/  @!P6 STG.E.U8 desc[UR36][R6.64+0x39], R53 ;  /* 0x000039350600e986 */ /* 0x0001e2000c101124 */
[----:B------:R-:W-:Y:S05]  /*9140*/  @P1 BRA `(.L_x_347) ;  /* 0x00000000000c1947 */ /* 0x000fea0003800000 */
[----:B------:R-:W0:Y:S02]  /*9150*/  LDG.E.U8 R16, desc[UR36][R154.64+0x38] ;  /* 0x000038249a107981 */ /* 0x000e24000c1e1100 */
[----:B0-----:R-:W-:-:S05]  /*9160*/  PRMT R3, R16, 0x8880, RZ ;  /* 0x0000888010037816 */ /* 0x001fca00000000ff */
[----:B------:R-:W-:-:S07]  /*9170*/  IMAD R2, R3, R18, RZ ;  /* 0x0000001203027224 */ /* 0x000fce00078e02ff */
.L_x_347:
[----:B------:R-:W-:Y:S05]  /*9180*/  BSYNC B1 ;  /* 0x0000000000017941 */ /* 0x000fea0003800000 */
.L_x_346:
        /* <DEDUP_REMOVED lines=12> */
.L_x_349:
[----:B------:R-:W-:Y:S05]  /*9250*/  BSYNC B1 ;  /* 0x0000000000017941 */ /* 0x000fea0003800000 */
.L_x_348:
[----:B------:R-:W-:Y:S01]  /*9260*/  @!P4 IMAD R55, R55, R17, R2 ;  /* 0x000000113737c224 */ /* 0x000fe200078e0202 */
[----:B------:R-:W-:Y:S04]  /*9270*/  BSSY B1, `(.L_x_350) ;  /* 0x0000006000017945 */ /* 0x000fe80003800000 */
[----:B------:R0:W-:Y:S01]  /*9280*/  @!P4 STG.E.U8 desc[UR36][R8.64+0x39], R55 ;  /* 0x000039370800c986 */ /* 0x0001e2000c101124 */
[----:B------:R-:W-:Y:S05]  /*9290*/  @P3 BRA `(.L_x_351) ;  /* 0x00000000000c3947 */ /* 0x000fea0003800000 */
[----:B------:R-:W0:Y:S02]  /*92a0*/  LDG.E.U8 R16, desc[UR36][R14.64+0x40] ;  /* 0x000040240e107981 */ /* 0x000e24000c1e1100 */
[----:B0-----:R-:W-:-:S05]  /*92b0*/  PRMT R3, R16, 0x8880, RZ ;  /* 0x0000888010037816 */ /* 0x001fca00000000ff */
[----:B------:R-:W-:-:S07]  /*92c0*/  IMAD R2, R3, R18, RZ ;  /* 0x0000001203027224 */ /* 0x000fce00078e02ff */
.L_x_351:
[----:B------:R-:W-:Y:S05]  /*92d0*/  BSYNC B1 ;  /* 0x0000000000017941 */ /* 0x000fea0003800000 */
.L_x_350:
[----:B0-----:R-:W-:Y:S01]  /*92e0*/  @!P3 IMAD R3, R56, R17, R2 ;  /* 0x000000113803b224 */ /* 0x001fe200078e0202 */
[----:B------:R-:W-:Y:S04]  /*92f0*/  BSSY B1, `(.L_x_352) ;  /* 0x0000006000017945 */ /* 0x000fe80003800000 */
[----:B------:R0:W-:Y:S01]  /*9300*/  @!P3 STG.E.U8 desc[UR36][R6.64+0x40], R3 ;  /* 0x000040030600b986 */ /* 0x0001e2000c101124 */
[----:B------:R-:W-:Y:S05]  /*9310*/  @P5 BRA `(.L_x_353) ;  /* 0x00000000000c5947 */ /* 0x000fea0003800000 */
[----:B------:R-:W0:Y:S02]  /*9320*/  LDG.E.U8 R16, desc[UR36][R14.64+0x41] ;  /* 0x000041240e107981 */ /* 0x000e24000c1e1100 */
[----:B0-----:R-:W-:-:S05]  /*9330*/  PRMT R3, R16, 0x8880, RZ ;  /* 0x0000888010037816 */ /* 0x001fca00000000ff */
[----:B------:R-:W-:-:S07]  /*9340*/  IMAD R2, R3, R18, RZ ;  /* 0x0000001203027224 */ /* 0x000fce00078e02ff */
.L_x_353:
[----:B------:R-:W-:Y:S05]  /*9350*/  BSYNC B1 ;  /* 0x0000000000017941 */ /* 0x000fea0003800000 */
.L_x_352:
[----:B------:R-:W-:Y:S01]  /*9360*/  @!P5 IMAD R57, R57, R17, R2 ;  /* 0x000000113939d224 */ /* 0x000fe200078e0202 */
[----:B------:R-:W-:Y:S04]  /*9370*/  BSSY B1, `(.L_x_354) ;  /* 0x0000006000017945 */ /* 0x000fe80003800000 */
[----:B------:R0:W-:Y:S01]  /*9380*/  @!P5 STG.E.U8 desc[UR36][R6.64+0x41], R57 ;  /* 0x000041390600d986 */ /* 0x0001e2000c101124 */
[----:B------:R-:W-:Y:S05]  /*9390*/  @P6 BRA `(.L_x_355) ;  /* 0x00000000000c6947 */ /* 0x000fea0003800000 */
[----:B------:R-:W0:Y:S02]  /*93a0*/  LDG.E.U8 R16, desc[UR36][R154.64+0x40] ;  /* 0x000040249a107981 */ /* 0x000e24000c1e1100 */
[----:B0-----:R-:W-:-:S05]  /*93b0*/  PRMT R3, R16, 0x8880, RZ ;  /* 0x0000888010037816 */ /* 0x001fca00000000ff */
[----:B------:R-:W-:-:S07]  /*93c0*/  IMAD R2, R3, R18, RZ ;  /* 0x0000001203027224 */ /* 0x000fce00078e02ff */
.L_x_355:
[----:B------:R-:W-:Y:S05]  /*93d0*/  BSYNC B1 ;  /* 0x0000000000017941 */ /* 0x000fea0003800000 */
.L_x_354:
[----:B0-----:R-:W-:Y:S01]  /*93e0*/  @!P6 IMAD R3, R58, R17, R2 ;  /* 0x000000113a03e224 */ /* 0x001fe200078e0202 */
[----:B------:R-:W-:Y:S04]  /*93f0*/  BSSY B1, `(.L_x_356) ;  /* 0x0000006000017945 */ /* 0x000fe80003800000 */
[----:B------:R0:W-:Y:S01]  /*9400*/  @!P6 STG.E.U8 desc[UR36][R8.64+0x40], R3 ;  /* 0x000040030800e986 */ /* 0x0001e2000c101124 */
[----:B------:R-:W-:Y:S05]  /*9410*/  @P1 BRA `(.L_x_357) ;  /* 0x00000000000c1947 */ /* 0x000fea0003800000 */
[----:B------:R-:W0:Y:S02]  /*9420*/  LDG.E.U8 R16, desc[UR36][R154.64+0x41] ;  /* 0x000041249a107981 */ /* 0x000e24000c1e1100 */
[----:B0-----:R-:W-:-:S05]  /*9430*/  PRMT R3, R16, 0x8880, RZ ;  /* 0x0000888010037816 */ /* 0x001fca00000000ff */
[----:B------:R-:W-:-:S07]  /*9440*/  IMAD R2, R3, R18, RZ ;  /* 0x0000001203027224 */ /* 0x000fce00078e02ff */
.L_x_357:
[----:B------:R-:W-:Y:S05]  /*9450*/  BSYNC B1 ;  /* 0x0000000000017941 */ /* 0x000fea0003800000 */
.L_x_356:
        /* <DEDUP_REMOVED lines=12> */
.L_x_359:
[----:B------:R-:W-:Y:S05]  /*9520*/  BSYNC B1 ;  /* 0x0000000000017941 */ /* 0x000fea0003800000 */
.L_x_358:
[----:B0-----:R-:W-:Y:S01]  /*9530*/  @!P4 IMAD R3, R60, R17, R2 ;  /* 0x000000113c03c224 */ /* 0x001fe200078e0202 */
[----:B------:R-:W-:Y:S04]  /*9540*/  BSSY B1, `(.L_x_360) ;  /* 0x0000006000017945 */ /* 0x000fe80003800000 */
[----:B------:R0:W-:Y:S01]  /*9550*/  @!P4 STG.E.U8 desc[UR36][R6.64+0x48], R3 ;  /* 0x000048030600c986 */ /* 0x0001e2000c101124 */
[----:B------:R-:W-:Y:S05]  /*9560*/  @P3 BRA `(.L_x_361) ;  /* 0x00000000000c3947 */ /* 0x000fea0003800000 */
[----:B------:R-:W0:Y:S02]  /*9570*/  LDG.E.U8 R16, desc[UR36][R14.64+0x49] ;  /* 0x000049240e107981 */ /* 0x000e24000c1e1100 */
[----:B0-----:R-:W-:-:S05]  /*9580*/  PRMT R3, R16, 0x8880, RZ ;  /* 0x0000888010037816 */ /* 0x001fca00000000ff */
[----:B------:R-:W-:-:S07]  /*9590*/  IMAD R2, R3, R18, RZ ;  /* 0x0000001203027224 */ /* 0x000fce00078e02ff */
.L_x_361:
[----:B------:R-:W-:Y:S05]  /*95a0*/  BSYNC B1 ;  /* 0x0000000000017941 */ /* 0x000fea0003800000 */
.L_x_360:
[----:B------:R-:W-:Y:S01]  /*95b0*/  @!P3 IMAD R61, R61, R17, R2 ;  /* 0x000000113d3db224 */ /* 0x000fe200078e0202 */
[----:B------:R-:W-:Y:S04]  /*95c0*/  BSSY B1, `(.L_x_362) ;  /* 0x0000006000017945 */ /* 0x000fe80003800000 */
[----:B------:R0:W-:Y:S01]  /*95d0*/  @!P3 STG.E.U8 desc[UR36][R6.64+0x49], R61 ;  /* 0x0000493d0600b986 */ /* 0x0001e2000c101124 */
[----:B------:R-:W-:Y:S05]  /*95e0*/  @P5 BRA `(.L_x_363) ;  /* 0x00000000000c5947 */ /* 0x000fea0003800000 */
[----:B------:R-:W0:Y:S02]  /*95f0*/  LDG.E.U8 R16, desc[UR36][R154.64+0x48] ;  /* 0x000048249a107981 */ /* 0x000e24000c1e1100 */
[----:B0-----:R-:W-:-:S05]  /*9600*/  PRMT R3, R16, 0x8880, RZ ;  /* 0x0000888010037816 */ /* 0x001fca00000000ff */
[----:B------:R-:W-:-:S07]  /*9610*/  IMAD R2, R3, R18, RZ ;  /* 0x0000001203027224 */ /* 0x000fce00078e02ff */
.L_x_363:
[----:B------:R-:W-:Y:S05]  /*9620*/  BSYNC B1 ;  /* 0x0000000000017941 */ /* 0x000fea0003800000 */
.L_x_362:
[----:B0-----:R-:W-:Y:S01]  /*9630*/  @!P5 IMAD R3, R62, R17, R2 ;  /* 0x000000113e03d224 */ /* 0x001fe200078e0202 */
[----:B------:R-:W-:Y:S04]  /*9640*/  BSSY B1, `(.L_x_364) ;  /* 0x0000006000017945 */ /* 0x000fe80003800000 */
[----:B------:R0:W-:Y:S01]  /*9650*/  @!P5 STG.E.U8 desc[UR36][R8.64+0x48], R3 ;  /* 0x000048030800d986 */ /* 0x0001e2000c101124 */
[----:B------:R-:W-:Y:S05]  /*9660*/  @P6 BRA `(.L_x_365) ;  /* 0x00000000000c6947 */ /* 0x000fea0003800000 */
[----:B------:R-:W0:Y:S02]  /*9670*/  LDG.E.U8 R16, desc[UR36][R154.64+0x49] ;  /* 0x000049249a107981 */ /* 0x000e24000c1e1100 */
[----:B0-----:R-:W-:-:S05]  /*9680*/  PRMT R3, R16, 0x8880, RZ ;  /* 0x0000888010037816 */ /* 0x001fca00000000ff */
[----:B------:R-:W-:-:S07]  /*9690*/  IMAD R2, R3, R18, RZ ;  /* 0x0000001203027224 */ /* 0x000fce00078e02ff */
.L_x_365:
[----:B------:R-:W-:Y:S05]  /*96a0*/  BSYNC B1 ;  /* 0x0000000000017941 */ /* 0x000fea0003800000 */
.L_x_364:
[----:B------:R-:W-:Y:S01]  /*96b0*/  @!P6 IMAD R63, R63, R17, R2 ;  /* 0x000000113f3fe224 */ /* 0x000fe200078e0202 */
[----:B------:R-:W-:Y:S04]  /*96c0*/  BSSY B1, `(.L_x_366) ;  /* 0x0000006000017945 */ /* 0x000fe80003800000 */
[----:B------:R0:W-:Y:S01]  /*96d0*/  @!P6 STG.E.U8 desc[UR36][R8.64+0x49], R63 ;  /* 0x0000493f0800e986 */ /* 0x0001e2000c101124 */
[----:B------:R-:W-:Y:S05]  /*96e0*/  @P1 BRA `(.L_x_367) ;  /* 0x00000000000c1947 */ /* 0x000fea0003800000 */
[----:B------:R-:W0:Y:S02]  /*96f0*/  LDG.E.U8 R16, desc[UR36][R14.64+0x50] ;  /* 0x000050240e107981 */ /* 0x000e24000c1e1100 */
[----:B0-----:R-:W-:-:S05]  /*9700*/  PRMT R3, R16, 0x8880, RZ ;  /* 0x0000888010037816 */ /* 0x001fca00000000ff */
[----:B------:R-:W-:-:S07]  /*9710*/  IMAD R2, R3, R18, RZ ;  /* 0x0000001203027224 */ /* 0x000fce00078e02ff */
.L_x_367:
[----:B------:R-:W-:Y:S05]  /*9720*/  BSYNC B1 ;  /* 0x0000000000017941 */ /* 0x000fea0003800000 */
.L_x_366:
        /* <DEDUP_REMOVED lines=12> */
.L_x_369:
[----:B------:R-:W-:Y:S05]  /*97f0*/  BSYNC B1 ;  /* 0x0000000000017941 */ /* 0x000fea0003800000 */
.L_x_368:
[----:B------:R-:W-:Y:S01]  /*9800*/  @!P4 IMAD R65, R65, R17, R2 ;  /* 0x000000114141c224 */ /* 0x000fe200078e0202 */
[----:B------:R-:W-:Y:S04]  /*9810*/  BSSY B1, `(.L_x_370) ;  /* 0x0000006000017945 */ /* 0x000fe80003800000 */
[----:B------:R0:W-:Y:S01]  /*9820*/  @!P4 STG.E.U8 desc[UR36][R6.64+0x51], R65 ;  /* 0x000051410600c986 */ /* 0x0001e2000c101124 */
[----:B------:R-:W-:Y:S05]  /*9830*/  @P3 BRA `(.L_x_371) ;  /* 0x00000000000c3947 */ /* 0x000fea0003800000 */
[----:B------:R-:W0:Y:S02]  /*9840*/  LDG.E.U8 R16, desc[UR36][R154.64+0x50] ;  /* 0x000050249a107981 */ /* 0x000e24000c1e1100 */
[----:B0-----:R-:W-:-:S05]  /*9850*/  PRMT R3, R16, 0x8880, RZ ;  /* 0x0000888010037816 */ /* 0x001fca00000000ff */
[----:B------:R-:W-:-:S07]  /*9860*/  IMAD R2, R3, R18, RZ ;  /* 0x0000001203027224 */ /* 0x000fce00078e02ff */
.L_x_371:
[----:B------:R-:W-:Y:S05]  /*9870*/  BSYNC B1 ;  /* 0x0000000000017941 */ /* 0x000fea0003800000 */
.L_x_370:
[----:B0-----:R-:W-:Y:S01]  /*9880*/  @!P3 IMAD R3, R66, R17, R2 ;  /* 0x000000114203b224 */ /* 0x001fe200078e0202 */
[----:B------:R-:W-:Y:S04]  /*9890*/  BSSY B1, `(.L_x_372) ;  /* 0x0000006000017945 */ /* 0x000fe80003800000 */
[----:B------:R0:W-:Y:S01]  /*98a0*/  @!P3 STG.E.U8 desc[UR36][R8.64+0x50], R3 ;  /* 0x000050030800b986 */ /* 0x0001e2000c101124 */
[----:B------:R-:W-:Y:S05]  /*98b0*/  @P5 BRA `(.L_x_373) ;  /* 0x00000000000c5947 */ /* 0x000fea0003800000 */
[----:B------:R-:W0:Y:S02]  /*98c0*/  LDG.E.U8 R16, desc[UR36][R154.64+0x51] ;  /* 0x000051249a107981 */ /* 0x000e24000c1e1100 */
[----:B0-----:R-:W-:-:S05]  /*98d0*/  PRMT R3, R16, 0x8880, RZ ;  /* 0x0000888010037816 */ /* 0x001fca00000000ff */
[----:B------:R-:W-:-:S07]  /*98e0*/  IMAD R2, R3, R18, RZ ;  /* 0x0000001203027224 */ /* 0x000fce00078e02ff */
.L_x_373:
[----:B------:R-:W-:Y:S05]  /*98f0*/  BSYNC B1 ;  /* 0x0000000000017941 */ /* 0x000fea0003800000 */
.L_x_372:
[----:B------:R-:W-:Y:S01]  /*9900*/  @!P5 IMAD R67, R67, R17, R2 ;  /* 0x000000114343d224 */ /* 0x000fe200078e0202 */
[----:B------:R-:W-:Y:S04]  /*9910*/  BSSY B1, `(.L_x_374) ;  /* 0x0000006000017945 */ /* 0x000fe80003800000 */
[----:B------:R0:W-:Y:S01]  /*9920*/  @!P5 STG.E.U8 desc[UR36][R8.64+0x51], R67 ;  /* 0x000051430800d986 */ /* 0x0001e2000c101124 */
[----:B------:R-:W-:Y:S05]  /*9930*/  @P6 BRA `(.L_x_375) ;  /* 0x00000000000c6947 */ /* 0x000fea0003800000 */
[----:B------:R-:W0:Y:S02]  /*9940*/  LDG.E.U8 R16, desc[UR36][R14.64+0x58] ;  /* 0x000058240e107981 */ /* 0x000e24000c1e1100 */
[----:B0-----:R-:W-:-:S05]  /*9950*/  PRMT R3, R16, 0x8880, RZ ;  /* 0x0000888010037816 */ /* 0x001fca00000000ff */
[----:B------:R-:W-:-:S07]  /*9960*/  IMAD R2, R3, R18, RZ ;  /* 0x0000001203027224 */ /* 0x000fce00078e02ff */
.L_x_375:
[----:B------:R-:W-:Y:S05]  /*9970*/  BSYNC B1 ;  /* 0x0000000000017941 */ /* 0x000fea0003800000 */
.L_x_374:
[----:B0-----:R-:W-:Y:S01]  /*9980*/  @!P6 IMAD R3, R68, R17, R2 ;  /* 0x000000114403e224 */ /* 0x001fe200078e0202 */
[----:B------:R-:W-:Y:S04]  /*9990*/  BSSY B1, `(.L_x_376) ;  /* 0x0000006000017945 */ /* 0x000fe80003800000 */
[----:B------:R0:W-:Y:S01]  /*99a0*/  @!P6 STG.E.U8 desc[UR36][R6.64+0x58], R3 ;  /* 0x000058030600e986 */ /* 0x0001e2000c101124 */
[----:B------:R-:W-:Y:S05]  /*99b0*/  @P1 BRA `(.L_x_377) ;  /* 0x00000000000c1947 */ /* 0x000fea0003800000 */
[----:B------:R-:W0:Y:S02]  /*99c0*/  LDG.E.U8 R16, desc[UR36][R14.64+0x59] ;  /* 0x000059240e107981 */ /* 0x000e24000c1e1100 */
[----:B0-----:R-:W-:-:S05]  /*99d0*/  PRMT R3, R16, 0x8880, RZ ;  /* 0x0000888010037816 */ /* 0x001fca00000000ff */
[----:B------:R-:W-:-:S07]  /*99e0*/  IMAD R2, R3, R18, RZ ;  /* 0x0000001203027224 */ /* 0x000fce00078e02ff */
.L_x_377:
[----:B------:R-:W-:Y:S05]  /*99f0*/  BSYNC B1 ;  /* 0x0000000000017941 */ /* 0x000fea0003800000 */
.L_x_376:
        /* <DEDUP_REMOVED lines=12> */
.L_x_379:
[----:B------:R-:W-:Y:S05]  /*9ac0*/  BSYNC B1 ;  /* 0x0000000000017941 */ /* 0x000fea0003800000 */
.L_x_378:
[----:B0-----:R-:W-:Y:S01]  /*9ad0*/  @!P4 IMAD R3, R70, R17, R2 ;  /* 0x000000114603c224 */ /* 0x001fe200078e0202 */
[----:B------:R-:W-:Y:S04]  /*9ae0*/  BSSY B1, `(.L_x_380) ;  /* 0x0000006000017945 */ /* 0x000fe80003800000 */
[----:B------:R0:W-:Y:S01]  /*9af0*/  @!P4 STG.E.U8 desc[UR36][R8.64+0x58], R3 ;  /* 0x000058030800c986 */ /* 0x0001e2000c101124 */
[----:B------:R-:W-:Y:S05]  /*9b00*/  @P3 BRA `(.L_x_381) ;  /* 0x00000000000c3947 */ /* 0x000fea0003800000 */
[----:B------:R-:W0:Y:S02]  /*9b10*/  LDG.E.U8 R16, desc[UR36][R154.64+0x59] ;  /* 0x000059249a107981 */ /* 0x000e24000c1e1100 */
[----:B0-----:R-:W-:-:S05]  /*9b20*/  PRMT R3, R16, 0x8880, RZ ;  /* 0x0000888010037816 */ /* 0x001fca00000000ff */
[----:B------:R-:W-:-:S07]  /*9b30*/  IMAD R2, R3, R18, RZ ;  /* 0x0000001203027224 */ /* 0x000fce00078e02ff */
.L_x_381:
[----:B------:R-:W-:Y:S05]  /*9b40*/  BSYNC B1 ;  /* 0x0000000000017941 */ /* 0x000fea0003800000 */
.L_x_380:
[----:B------:R-:W-:Y:S01]  /*9b50*/  @!P3 IMAD R71, R71, R17, R2 ;  /* 0x000000114747b224 */ /* 0x000fe200078e0202 */
[----:B------:R-:W-:Y:S04]  /*9b60*/  BSSY B1, `(.L_x_382) ;  /* 0x0000006000017945 */ /* 0x000fe80003800000 */
[----:B------:R0:W-:Y:S01]  /*9b70*/  @!P3 STG.E.U8 desc[UR36][R8.64+0x59], R71 ;  /* 0x000059470800b986 */ /* 0x0001e2000c101124 */
[----:B------:R-:W-:Y:S05]  /*9b80*/  @P5 BRA `(.L_x_383) ;  /* 0x00000000000c5947 */ /* 0x000fea0003800000 */
[----:B------:R-:W0:Y:S02]  /*9b90*/  LDG.E.U8 R16, desc[UR36][R14.64+0x60] ;  /* 0x000060240e107981 */ /* 0x000e24000c1e1100 */
[----:B0-----:R-:W-:-:S05]  /*9ba0*/  PRMT R3, R16, 0x8880, RZ ;  /* 0x0000888010037816 */ /* 0x001fca00000000ff */
[----:B------:R-:W-:-:S07]  /*9bb0*/  IMAD R2, R3, R18, RZ ;  /* 0x0000001203027224 */ /* 0x000fce00078e02ff */
.L_x_383:
[----:B------:R-:W-:Y:S05]  /*9bc0*/  BSYNC B1 ;  /* 0x0000000000017941 */ /* 0x000fea0003800000 */
.L_x_382:
[----:B0-----:R-:W-:Y:S01]  /*9bd0*/  @!P5 IMAD R3, R72, R17, R2 ;  /* 0x000000114803d224 */ /* 0x001fe200078e0202 */
[----:B------:R-:W-:Y:S04]  /*9be0*/  BSSY B1, `(.L_x_384) ;  /* 0x0000006000017945 */ /* 0x000fe80003800000 */
[----:B------:R0:W-:Y:S01]  /*9bf0*/  @!P5 STG.E.U8 desc[UR36][R6.64+0x60], R3 ;  /* 0x000060030600d986 */ /* 0x0001e2000c101124 */
[----:B------:R-:W-:Y:S05]  /*9c00*/  @P6 BRA `(.L_x_385) ;  /* 0x00000000000c6947 */ /* 0x000fea0003800000 */
[----:B------:R-:W0:Y:S02]  /*9c10*/  LDG.E.U8 R16, desc[UR36][R14.64+0x61] ;  /* 0x000061240e107981 */ /* 0x000e24000c1e1100 */
[----:B0-----:R-:W-:-:S05]  /*9c20*/  PRMT R3, R16, 0x8880, RZ ;  /* 0x0000888010037816 */ /* 0x001fca00000000ff */
[----:B------:R-:W-:-:S07]  /*9c30*/  IMAD R2, R3, R18, RZ ;  /* 0x0000001203027224 */ /* 0x000fce00078e02ff */
.L_x_385:
[----:B------:R-:W-:Y:S05]  /*9c40*/  BSYNC B1 ;  /* 0x0000000000017941 */ /* 0x000fea0003800000 */
.L_x_384:
[----:B------:R-:W-:Y:S01]  /*9c50*/  @!P6 IMAD R73, R73, R17, R2 ;  /* 0x000000114949e224 */ /* 0x000fe200078e0202 */
[----:B------:R-:W-:Y:S04]  /*9c60*/  BSSY B1, `(.L_x_386) ;  /* 0x0000006000017945 */ /* 0x000fe80003800000 */
[----:B------:R0:W-:Y:S01]  /*9c70*/  @!P6 STG.E.U8 desc[UR36][R6.64+0x61], R73 ;  /* 0x000061490600e986 */ /* 0x0001e2000c101124 */
[----:B------:R-:W-:Y:S05]  /*9c80*/  @P1 BRA `(.L_x_387) ;  /* 0x00000000000c1947 */ /* 0x000fea0003800000 */
[----:B------:R-:W0:Y:S02]  /*9c90*/  LDG.E.U8 R16, desc[UR36][R154.64+0x60] ;  /* 0x000060249a107981 */ /* 0x000e24000c1e1100 */
[----:B0-----:R-:W-:-:S05]  /*9ca0*/  PRMT R3, R16, 0x8880, RZ ;  /* 0x0000888010037816 */ /* 0x001fca00000000ff */
[----:B------:R-:W-:-:S07]  /*9cb0*/  IMAD R2, R3, R18, RZ ;  /* 0x0000001203027224 */ /* 0x000fce00078e02ff */
.L_x_387:
[----:B------:R-:W-:Y:S05]  /*9cc0*/  BSYNC B1 ;  /* 0x0000000000017941 */ /* 0x000fea0003800000 */
.L_x_386:
        /* <DEDUP_REMOVED lines=12> */
.L_x_389:
[----:B------:R-:W-:Y:S05]  /*9d90*/  BSYNC B1 ;  /* 0x0000000000017941 */ /* 0x000fea0003800000 */
.L_x_388:
[----:B------:R-:W-:Y:S01]  /*9da0*/  @!P4 IMAD R75, R75, R17, R2 ;  /* 0x000000114b4bc224 */ /* 0x000fe200078e0202 */
[----:B------:R-:W-:Y:S04]  /*9db0*/  BSSY B1, `(.L_x_390) ;  /* 0x0000006000017945 */ /* 0x000fe80003800000 */
[----:B------:R0:W-:Y:S01]  /*9dc0*/  @!P4 STG.E.U8 desc[UR36][R8.64+0x61], R75 ;  /* 0x0000614b0800c986 */ /* 0x0001e2000c101124 */
[----:B------:R-:W-:Y:S05]  /*9dd0*/  @P3 BRA `(.L_x_391) ;  /* 0x00000000000c3947 */ /* 0x000fea0003800000 */
[----:B------:R-:W0:Y:S02]  /*9de0*/  LDG.E.U8 R16, desc[UR36][R14.64+0x68] ;  /* 0x000068240e107981 */ /* 0x000e24000c1e1100 */
[----:B0-----:R-:W-:-:S05]  /*9df0*/  PRMT R3, R16, 0x8880, RZ ;  /* 0x0000888010037816 */ /* 0x001fca00000000ff */
[----:B------:R-:W-:-:S07]  /*9e00*/  IMAD R2, R3, R18, RZ ;  /* 0x0000001203027224 */ /* 0x000fce00078e02ff */
.L_x_391:
[----:B------:R-:W-:Y:S05]  /*9e10*/  BSYNC B1 ;  /* 0x0000000000017941 */ /* 0x000fea0003800000 */
.L_x_390:
[----:B0-----:R-:W-:Y:S01]  /*9e20*/  @!P3 IMAD R3, R76, R17, R2 ;  /* 0x000000114c03b224 */ /* 0x001fe200078e0202 */
[----:B------:R-:W-:Y:S04]  /*9e30*/  BSSY B1, `(.L_x_392) ;  /* 0x0000006000017945 */ /* 0x000fe80003800000 */
[----:B------:R0:W-:Y:S01]  /*9e40*/  @!P3 STG.E.U8 desc[UR36][R6.64+0x68], R3 ;  /* 0x000068030600b986 */ /* 0x0001e2000c101124 */
[----:B------:R-:W-:Y:S05]  /*9e50*/  @P5 BRA `(.L_x_393) ;  /* 0x00000000000c5947 */ /* 0x000fea0003800000 */
[----:B------:R-:W0:Y:S02]  /*9e60*/  LDG.E.U8 R16, desc[UR36][R14.64+0x69] ;  /* 0x000069240e107981 */ /* 0x000e24000c1e1100 */
[----:B0-----:R-:W-:-:S05]  /*9e70*/  PRMT R3, R16, 0x8880, RZ ;  /* 0x0000888010037816 */ /* 0x001fca00000000ff */
[----:B------:R-:W-:-:S07]  /*9e80*/  IMAD R2, R3, R18, RZ ;  /* 0x0000001203027224 */ /* 0x000fce00078e02ff */
.L_x_393:
[----:B------:R-:W-:Y:S05]  /*9e90*/  BSYNC B1 ;  /* 0x0000000000017941 */ /* 0x000fea0003800000 */
.L_x_392:
[----:B------:R-:W-:Y:S01]  /*9ea0*/  @!P5 IMAD R77, R77, R17, R2 ;  /* 0x000000114d4dd224 */ /* 0x000fe200078e0202 */
[----:B------:R-:W-:Y:S04]  /*9eb0*/  BSSY B1, `(.L_x_394) ;  /* 0x0000006000017945 */ /* 0x000fe80003800000 */
[----:B------:R0:W-:Y:S01]  /*9ec0*/  @!P5 STG.E.U8 desc[UR36][R6.64+0x69], R77 ;  /* 0x0000694d0600d986 */ /* 0x0001e2000c101124 */
[----:B------:R-:W-:Y:S05]  /*9ed0*/  @P6 BRA `(.L_x_395) ;  /* 0x00000000000c6947 */ /* 0x000fea0003800000 */
[----:B------:R-:W0:Y:S02]  /*9ee0*/  LDG.E.U8 R16, desc[UR36][R154.64+0x68] ;  /* 0x000068249a107981 */ /* 0x000e24000c1e1100 */
[----:B0-----:R-:W-:-:S05]  /*9ef0*/  PRMT R3, R16, 0x8880, RZ ;  /* 0x0000888010037816 */ /* 0x001fca00000000ff */
[----:B------:R-:W-:-:S07]  /*9f00*/  IMAD R2, R3, R18, RZ ;  /* 0x0000001203027224 */ /* 0x000fce00078e02ff */
.L_x_395:
[----:B------:R-:W-:Y:S05]  /*9f10*/  BSYNC B1 ;  /* 0x0000000000017941 */ /* 0x000fea0003800000 */
.L_x_394:
[----:B0-----:R-:W-:Y:S01]  /*9f20*/  @!P6 IMAD R3, R78, R17, R2 ;  /* 0x000000114e03e224 */ /* 0x001fe200078e0202 */
[----:B------:R-:W-:Y:S04]  /*9f30*/  BSSY B1, `(.L_x_396) ;  /* 0x0000006000017945 */ /* 0x000fe80003800000 */
[----:B------:R0:W-:Y:S01]  /*9f40*/  @!P6 STG.E.U8 desc[UR36][R8.64+0x68], R3 ;  /* 0x000068030800e986 */ /* 0x0001e2000c101124 */
[----:B------:R-:W-:Y:S05]  /*9f50*/  @P1 BRA `(.L_x_397) ;  /* 0x00000000000c1947 */ /* 0x000fea0003800000 */
[----:B------:R-:W0:Y:S02]  /*9f60*/  LDG.E.U8 R16, desc[UR36][R154.64+0x69] ;  /* 0x000069249a107981 */ /* 0x000e24000c1e1100 */
[----:B0-----:R-:W-:-:S05]  /*9f70*/  PRMT R3, R16, 0x8880, RZ ;  /* 0x0000888010037816 */ /* 0x001fca00000000ff */
[----:B------:R-:W-:-:S07]  /*9f80*/  IMAD R2, R3, R18, RZ ;  /* 0x0000001203027224 */ /* 0x000fce00078e02ff */
.L_x_397:
[----:B------:R-:W-:Y:S05]  /*9f90*/  BSYNC B1 ;  /* 0x0000000000017941 */ /* 0x000fea0003800000 */
.L_x_396:
        /* <DEDUP_REMOVED lines=12> */
.L_x_399:
[----:B------:R-:W-:Y:S05]  /*a060*/  BSYNC B1 ;  /* 0x0000000000017941 */ /* 0x000fea0003800000 */
.L_x_398:
[----:B0-----:R-:W-:Y:S01]  /*a070*/  @!P4 IMAD R3, R80, R17, R2 ;  /* 0x000000115003c224 */ /* 0x001fe200078e0202 */
[----:B------:R-:W-:Y:S04]  /*a080*/  BSSY B1, `(.L_x_400) ;  /* 0x0000006000017945 */ /* 0x000fe80003800000 */
[----:B------:R0:W-:Y:S01]  /*a090*/  @!P4 STG.E.U8 desc[UR36][R6.64+0x70], R3 ;  /* 0x000070030600c986 */ /* 0x0001e2000c101124 */
[----:B------:R-:W-:Y:S05]  /*a0a0*/  @P3 BRA `(.L_x_401) ;  /* 0x00000000000c3947 */ /* 0x000fea0003800000 */
[----:B------:R-:W0:Y:S02]  /*a0b0*/  LDG.E.U8 R16, desc[UR36][R14.64+0x71] ;  /* 0x000071240e107981 */ /* 0x000e24000c1e1100 */
[----:B0-----:R-:W-:-:S05]  /*a0c0*/  PRMT R3, R16, 0x8880, RZ ;  /* 0x0000888010037816 */ /* 0x001fca00000000ff */
[----:B------:R-:W-:-:S07]  /*a0d0*/  IMAD R2, R3, R18, RZ ;  /* 0x0000001203027224 */ /* 0x000fce00078e02ff */
.L_x_401:
[----:B------:R-:W-:Y:S05]  /*a0e0*/  BSYNC B1 ;  /* 0x0000000000017941 */ /* 0x000fea0003800000 */
.L_x_400:
[----:B------:R-:W-:Y:S01]  /*a0f0*/  @!P3 IMAD R81, R81, R17, R2 ;  /* 0x000000115151b224 */ /* 0x000fe200078e0202 */
[----:B------:R-:W-:Y:S04]  /*a100*/  BSSY B1, `(.L_x_402) ;  /* 0x0000006000017945 */ /* 0x000fe80003800000 */
[----:B------:R0:W-:Y:S01]  /*a110*/  @!P3 STG.E.U8 desc[UR36][R6.64+0x71], R81 ;  /* 0x000071510600b986 */ /* 0x0001e2000c101124 */
[----:B------:R-:W-:Y:S05]  /*a120*/  @P5 BRA `(.L_x_403) ;  /* 0x00000000000c5947 */ /* 0x000fea0003800000 */
[----:B------:R-:W0:Y:S02]  /*a130*/  LDG.E.U8 R16, desc[UR36][R154.64+0x70] ;  /* 0x000070249a107981 */ /* 0x000e24000c1e1100 */
[----:B0-----:R-:W-:-:S05]  /*a140*/  PRMT R3, R16, 0x8880, RZ ;  /* 0x0000888010037816 */ /* 0x001fca00000000ff */
[----:B------:R-:W-:-:S07]  /*a150*/  IMAD R2, R3, R18, RZ ;  /* 0x0000001203027224 */ /* 0x000fce00078e02ff */
.L_x_403:
[----:B------:R-:W-:Y:S05]  /*a160*/  BSYNC B1 ;  /* 0x0000000000017941 */ /* 0x000fea0003800000 */
.L_x_402:
[----:B0-----:R-:W-:Y:S01]  /*a170*/  @!P5 IMAD R3, R82, R17, R2 ;  /* 0x000000115203d224 */ /* 0x001fe200078e0202 */
[----:B------:R-:W-:Y:S04]  /*a180*/  BSSY B1, `(.L_x_404) ;  /* 0x0000006000017945 */ /* 0x000fe80003800000 */
[----:B------:R0:W-:Y:S01]  /*a190*/  @!P5 STG.E.U8 desc[UR36][R8.64+0x70], R3 ;  /* 0x000070030800d986 */ /* 0x0001e2000c101124 */
[----:B------:R-:W-:Y:S05]  /*a1a0*/  @P6 BRA `(.L_x_405) ;  /* 0x00000000000c6947 */ /* 0x000fea0003800000 */
[----:B------:R-:W0:Y:S02]  /*a1b0*/  LDG.E.U8 R16, desc[UR36][R154.64+0x71] ;  /* 0x000071249a107981 */ /* 0x000e24000c1e1100 */
[----:B0-----:R-:W-:-:S05]  /*a1c0*/  PRMT R3, R16, 0x8880, RZ ;  /* 0x0000888010037816 */ /* 0x001fca00000000ff */
[----:B------:R-:W-:-:S07]  /*a1d0*/  IMAD R2, R3, R18, RZ ;  /* 0x0000001203027224 */ /* 0x000fce00078e02ff */
.L_x_405:
[----:B------:R-:W-:Y:S05]  /*a1e0*/  BSYNC B1 ;  /* 0x0000000000017941 */ /* 0x000fea0003800000 */
.L_x_404:
[----:B------:R-:W-:Y:S01]  /*a1f0*/  @!P6 IMAD R83, R83, R17, R2 ;  /* 0x000000115353e224 */ /* 0x000fe200078e0202 */
[----:B------:R-:W-:Y:S04]  /*a200*/  BSSY B1, `(.L_x_406) ;  /* 0x0000006000017945 */ /* 0x000fe80003800000 */
[----:B------:R0:W-:Y:S01]  /*a210*/  @!P6 STG.E.U8 desc[UR36][R8.64+0x71], R83 ;  /* 0x000071530800e986 */ /* 0x0001e2000c101124 */
[----:B------:R-:W-:Y:S05]  /*a220*/  @P1 BRA `(.L_x_407) ;  /* 0x00000000000c1947 */ /* 0x000fea0003800000 */
[----:B------:R-:W0:Y:S02]  /*a230*/  LDG.E.U8 R16, desc[UR36][R14.64+0x78] ;  /* 0x000078240e107981 */ /* 0x000e24000c1e1100 */
[----:B0-----:R-:W-:-:S05]  /*a240*/  PRMT R3, R16, 0x8880, RZ ;  /* 0x0000888010037816 */ /* 0x001fca00000000ff */
[----:B------:R-:W-:-:S07]  /*a250*/  IMAD R2, R3, R18, RZ ;  /* 0x0000001203027224 */ /* 0x000fce00078e02ff */
.L_x_407:
[----:B------:R-:W-:Y:S05]  /*a260*/  BSYNC B1 ;  /* 0x0000000000017941 */ /* 0x000fea0003800000 */
.L_x_406:
        /* <DEDUP_REMOVED lines=12> */
.L_x_409:
[----:B------:R-:W-:Y:S05]  /*a330*/  BSYNC B1 ;  /* 0x0000000000017941 */ /* 0x000fea0003800000 */
.L_x_408:
[----:B------:R-:W-:Y:S01]  /*a340*/  @!P4 IMAD R85, R85, R17, R2 ;  /* 0x000000115555c224 */ /* 0x000fe200078e0202 */
[----:B------:R-:W-:Y:S04]  /*a350*/  BSSY B1, `(.L_x_410) ;  /* 0x0000006000017945 */ /* 0x000fe80003800000 */
[----:B------:R0:W-:Y:S01]  /*a360*/  @!P4 STG.E.U8 desc[UR36][R6.64+0x79], R85 ;  /* 0x000079550600c986 */ /* 0x0001e2000c101124 */
[----:B------:R-:W-:Y:S05]  /*a370*/  @P3 BRA `(.L_x_411) ;  /* 0x00000000000c3947 */ /* 0x000fea0003800000 */
[----:B------:R-:W0:Y:S02]  /*a380*/  LDG.E.U8 R16, desc[UR36][R154.64+0x78] ;  /* 0x000078249a107981 */ /* 0x000e24000c1e1100 */
[----:B0-----:R-:W-:-:S05]  /*a390*/  PRMT R3, R16, 0x8880, RZ ;  /* 0x0000888010037816 */ /* 0x001fca00000000ff */
[----:B------:R-:W-:-:S07]  /*a3a0*/  IMAD R2, R3, R18, RZ ;  /* 0x0000001203027224 */ /* 0x000fce00078e02ff */
.L_x_411:
[----:B------:R-:W-:Y:S05]  /*a3b0*/  BSYNC B1 ;  /* 0x0000000000017941 */ /* 0x000fea0003800000 */
.L_x_410:
[----:B0-----:R-:W-:Y:S01]  /*a3c0*/  @!P3 IMAD R3, R86, R17, R2 ;  /* 0x000000115603b224 */ /* 0x001fe200078e0202 */
[----:B------:R-:W-:Y:S04]  /*a3d0*/  BSSY B1, `(.L_x_412) ;  /* 0x0000006000017945 */ /* 0x000fe80003800000 */
[----:B------:R0:W-:Y:S01]  /*a3e0*/  @!P3 STG.E.U8 desc[UR36][R8.64+0x78], R3 ;  /* 0x000078030800b986 */ /* 0x0001e2000c101124 */
[----:B------:R-:W-:Y:S05]  /*a3f0*/  @P5 BRA `(.L_x_413) ;  /* 0x00000000000c5947 */ /* 0x000fea0003800000 */
[----:B------:R-:W0:Y:S02]  /*a400*/  LDG.E.U8 R16, desc[UR36][R154.64+0x79] ;  /* 0x000079249a107981 */ /* 0x000e24000c1e1100 */
[----:B0-----:R-:W-:-:S05]  /*a410*/  PRMT R3, R16, 0x8880, RZ ;  /* 0x0000888010037816 */ /* 0x001fca00000000ff */
[----:B------:R-:W-:-:S07]  /*a420*/  IMAD R2, R3, R18, RZ ;  /* 0x0000001203027224 */ /* 0x000fce00078e02ff */
.L_x_413:
[----:B------:R-:W-:Y:S05]  /*a430*/  BSYNC B1 ;  /* 0x0000000000017941 */ /* 0x000fea0003800000 */
.L_x_412:
[----:B------:R-:W-:Y:S01]  /*a440*/  @!P5 IMAD R87, R87, R17, R2 ;  /* 0x000000115757d224 */ /* 0x000fe200078e0202 */
[----:B------:R-:W-:Y:S04]  /*a450*/  BSSY B1, `(.L_x_414) ;  /* 0x0000006000017945 */ /* 0x000fe80003800000 */
[----:B------:R0:W-:Y:S01]  /*a460*/  @!P5 STG.E.U8 desc[UR36][R8.64+0x79], R87 ;  /* 0x000079570800d986 */ /* 0x0001e2000c101124 */
[----:B------:R-:W-:Y:S05]  /*a470*/  @P6 BRA `(.L_x_415) ;  /* 0x00000000000c6947 */ /* 0x000fea0003800000 */
[----:B------:R-:W0:Y:S02]  /*a480*/  LDG.E.U8 R16, desc[UR36][R14.64+0x80] ;  /* 0x000080240e107981 */ /* 0x000e24000c1e1100 */
[----:B0-----:R-:W-:-:S05]  /*a490*/  PRMT R3, R16, 0x8880, RZ ;  /* 0x0000888010037816 */ /* 0x001fca00000000ff */
[----:B------:R-:W-:-:S07]  /*a4a0*/  IMAD R2, R3, R18, RZ ;  /* 0x0000001203027224 */ /* 0x000fce00078e02ff */
.L_x_415:
[----:B------:R-:W-:Y:S05]  /*a4b0*/  BSYNC B1 ;  /* 0x0000000000017941 */ /* 0x000fea0003800000 */
.L_x_414:
[----:B0-----:R-:W-:Y:S01]  /*a4c0*/  @!P6 IMAD R3, R88, R17, R2 ;  /* 0x000000115803e224 */ /* 0x001fe200078e0202 */
[----:B------:R-:W-:Y:S04]  /*a4d0*/  BSSY B1, `(.L_x_416) ;  /* 0x0000006000017945 */ /* 0x000fe80003800000 */
[----:B------:R0:W-:Y:S01]  /*a4e0*/  @!P6 STG.E.U8 desc[UR36][R6.64+0x80], R3 ;  /* 0x000080030600e986 */ /* 0x0001e2000c101124 */
[----:B------:R-:W-:Y:S05]  /*a4f0*/  @P1 BRA `(.L_x_417) ;  /* 0x00000000000c1947 */ /* 0x000fea0003800000 */
[----:B------:R-:W0:Y:S02]  /*a500*/  LDG.E.U8 R16, desc[UR36][R14.64+0x81] ;  /* 0x000081240e107981 */ /* 0x000e24000c1e1100 */
[----:B0-----:R-:W-:-:S05]  /*a510*/  PRMT R3, R16, 0x8880, RZ ;  /* 0x0000888010037816 */ /* 0x001fca00000000ff */
[----:B------:R-:W-:-:S07]  /*a520*/  IMAD R2, R3, R18, RZ ;  /* 0x0000001203027224 */ /* 0x000fce00078e02ff */
.L_x_417:
[----:B------:R-:W-:Y:S05]  /*a530*/  BSYNC B1 ;  /* 0x0000000000017941 */ /* 0x000fea0003800000 */
.L_x_416:
        /* <DEDUP_REMOVED lines=12> */
.L_x_419:
[----:B------:R-:W-:Y:S05]  /*a600*/  BSYNC B1 ;  /* 0x0000000000017941 */ /* 0x000fea0003800000 */
.L_x_418:
[----:B0-----:R-:W-:Y:S01]  /*a610*/  @!P4 IMAD R3, R90, R17, R2 ;  /* 0x000000115a03c224 */ /* 0x001fe200078e0202 */
[----:B------:R-:W-:Y:S04]  /*a620*/  BSSY B1, `(.L_x_420) ;  /* 0x0000006000017945 */ /* 0x000fe80003800000 */
[----:B------:R0:W-:Y:S01]  /*a630*/  @!P4 STG.E.U8 desc[UR36][R8.64+0x80], R3 ;  /* 0x000080030800c986 */ /* 0x0001e2000c101124 */
[----:B------:R-:W-:Y:S05]  /*a640*/  @P3 BRA `(.L_x_421) ;  /* 0x00000000000c3947 */ /* 0x000fea0003800000 */
[----:B------:R-:W0:Y:S02]  /*a650*/  LDG.E.U8 R16, desc[UR36][R154.64+0x81] ;  /* 0x000081249a107981 */ /* 0x000e24000c1e1100 */
[----:B0-----:R-:W-:-:S05]  /*a660*/  PRMT R3, R16, 0x8880, RZ ;  /* 0x0000888010037816 */ /* 0x001fca00000000ff */
[----:B------:R-:W-:-:S07]  /*a670*/  IMAD R2, R3, R18, RZ ;  /* 0x0000001203027224 */ /* 0x000fce00078e02ff */
.L_x_421:
[----:B------:R-:W-:Y:S05]  /*a680*/  BSYNC B1 ;  /* 0x0000000000017941 */ /* 0x000fea0003800000 */
.L_x_420:
[----:B------:R-:W-:Y:S01]  /*a690*/  @!P3 IMAD R91, R91, R17, R2 ;  /* 0x000000115b5bb224 */ /* 0x000fe200078e0202 */
[----:B------:R-:W-:Y:S04]  /*a6a0*/  BSSY B1, `(.L_x_422) ;  /* 0x0000006000017945 */ /* 0x000fe80003800000 */
[----:B------:R0:W-:Y:S01]  /*a6b0*/  @!P3 STG.E.U8 desc[UR36][R8.64+0x81], R91 ;  /* 0x0000815b0800b986 */ /* 0x0001e2000c101124 */
[----:B------:R-:W-:Y:S05]  /*a6c0*/  @P5 BRA `(.L_x_423) ;  /* 0x00000000000c5947 */ /* 0x000fea0003800000 */
[----:B------:R-:W0:Y:S02]  /*a6d0*/  LDG.E.U8 R16, desc[UR36][R14.64+0x88] ;  /* 0x000088240e107981 */ /* 0x000e24000c1e1100 */
[----:B0-----:R-:W-:-:S05]  /*a6e0*/  PRMT R3, R16, 0x8880, RZ ;  /* 0x0000888010037816 */ /* 0x001fca00000000ff */
[----:B------:R-:W-:-:S07]  /*a6f0*/  IMAD R2, R3, R18, RZ ;  /* 0x0000001203027224 */ /* 0x000fce00078e02ff */
.L_x_423:
[----:B------:R-:W-:Y:S05]  /*a700*/  BSYNC B1 ;  /* 0x0000000000017941 */ /* 0x000fea0003800000 */
.L_x_422:
[----:B0-----:R-:W-:Y:S01]  /*a710*/  @!P5 IMAD R3, R92, R17, R2 ;  /* 0x000000115c03d224 */ /* 0x001fe200078e0202 */
[----:B------:R-:W-:Y:S04]  /*a720*/  BSSY B1, `(.L_x_424) ;  /* 0x0000006000017945 */ /* 0x000fe80003800000 */
[----:B------:R0:W-:Y:S01]  /*a730*/  @!P5 STG.E.U8 desc[UR36][R6.64+0x88], R3 ;  /* 0x000088030600d986 */ /* 0x0001e2000c101124 */
[----:B------:R-:W-:Y:S05]  /*a740*/  @P6 BRA `(.L_x_425) ;  /* 0x00000000000c6947 */ /* 0x000fea0003800000 */
[----:B------:R-:W0:Y:S02]  /*a750*/  LDG.E.U8 R16, desc[UR36][R14.64+0x89] ;  /* 0x000089240e107981 */ /* 0x000e24000c1e1100 */
[----:B0-----:R-:W-:-:S05]  /*a760*/  PRMT R3, R16, 0x8880, RZ ;  /* 0x0000888010037816 */ /* 0x001fca00000000ff */
[----:B------:R-:W-:-:S07]  /*a770*/  IMAD R2, R3, R18, RZ ;  /* 0x0000001203027224 */ /* 0x000fce00078e02ff */
.L_x_425:
[----:B------:R-:W-:Y:S05]  /*a780*/  BSYNC B1 ;  /* 0x0000000000017941 */ /* 0x000fea0003800000 */
.L_x_424:
[----:B------:R-:W-:Y:S01]  /*a790*/  @!P6 IMAD R93, R93, R17, R2 ;  /* 0x000000115d5de224 */ /* 0x000fe200078e0202 */
[----:B------:R-:W-:Y:S04]  /*a7a0*/  BSSY B1, `(.L_x_426) ;  /* 0x0000006000017945 */ /* 0x000fe80003800000 */
[----:B------:R0:W-:Y:S01]  /*a7b0*/  @!P6 STG.E.U8 desc[UR36][R6.64+0x89], R93 ;  /* 0x0000895d0600e986 */ /* 0x0001e2000c101124 */
[----:B------:R-:W-:Y:S05]  /*a7c0*/  @P1 BRA `(.L_x_427) ;  /* 0x00000000000c1947 */ /* 0x000fea0003800000 */
[----:B------:R-:W0:Y:S02]  /*a7d0*/  LDG.E.U8 R16, desc[UR36][R154.64+0x88] ;  /* 0x000088249a107981 */ /* 0x000e24000c1e1100 */
[----:B0-----:R-:W-:-:S05]  /*a7e0*/  PRMT R3, R16, 0x8880, RZ ;  /* 0x0000888010037816 */ /* 0x001fca00000000ff */
[----:B------:R-:W-:-:S07]  /*a7f0*/  IMAD R2, R3, R18, RZ ;  /* 0x0000001203027224 */ /* 0x000fce00078e02ff */
.L_x_427:
[----:B------:R-:W-:Y:S05]  /*a800*/  BSYNC B1 ;  /* 0x0000000000017941 */ /* 0x000fea0003800000 */
.L_x_426:
        /* <DEDUP_REMOVED lines=12> */
.L_x_429:
[----:B------:R-:W-:Y:S05]  /*a8d0*/  BSYNC B1 ;  /* 0x0000000000017941 */ /* 0x000fea0003800000 */
.L_x_428:
[----:B------:R-:W-:Y:S01]  /*a8e0*/  @!P4 IMAD R95, R95, R17, R2 ;  /* 0x000000115f5fc224 */ /* 0x000fe200078e0202 */
[----:B------:R-:W-:Y:S04]  /*a8f0*/  BSSY B1, `(.L_x_430) ;  /* 0x0000006000017945 */ /* 0x000fe80003800000 */
[----:B------:R0:W-:Y:S01]  /*a900*/  @!P4 STG.E.U8 desc[UR36][R8.64+0x89], R95 ;  /* 0x0000895f0800c986 */ /* 0x0001e2000c101124 */
[----:B------:R-:W-:Y:S05]  /*a910*/  @P3 BRA `(.L_x_431) ;  /* 0x00000000000c3947 */ /* 0x000fea0003800000 */
[----:B------:R-:W0:Y:S02]  /*a920*/  LDG.E.U8 R16, desc[UR36][R14.64+0x90] ;  /* 0x000090240e107981 */ /* 0x000e24000c1e1100 */
[----:B0-----:R-:W-:-:S05]  /*a930*/  PRMT R3, R16, 0x8880, RZ ;  /* 0x0000888010037816 */ /* 0x001fca00000000ff */
[----:B------:R-:W-:-:S07]  /*a940*/  IMAD R2, R3, R18, RZ ;  /* 0x0000001203027224 */ /* 0x000fce00078e02ff */
.L_x_431:
[----:B------:R-:W-:Y:S05]  /*a950*/  BSYNC B1 ;  /* 0x0000000000017941 */ /* 0x000fea0003800000 */
.L_x_430:
[----:B0-----:R-:W-:Y:S01]  /*a960*/  @!P3 IMAD R3, R96, R17, R2 ;  /* 0x000000116003b224 */ /* 0x001fe200078e0202 */
[----:B------:R-:W-:Y:S04]  /*a970*/  BSSY B1, `(.L_x_432) ;  /* 0x0000006000017945 */ /* 0x000fe80003800000 */
[----:B------:R0:W-:Y:S01]  /*a980*/  @!P3 STG.E.U8 desc[UR36][R6.64+0x90], R3 ;  /* 0x000090030600b986 */ /* 0x0001e2000c101124 */
[----:B------:R-:W-:Y:S05]  /*a990*/  @P5 BRA `(.L_x_433) ;  /* 0x00000000000c5947 */ /* 0x000fea0003800000 */
[----:B------:R-:W0:Y:S02]  /*a9a0*/  LDG.E.U8 R16, desc[UR36][R14.64+0x91] ;  /* 0x000091240e107981 */ /* 0x000e24000c1e1100 */
[----:B0-----:R-:W-:-:S05]  /*a9b0*/  PRMT R3, R16, 0x8880, RZ ;  /* 0x0000888010037816 */ /* 0x001fca00000000ff */
[----:B------:R-:W-:-:S07]  /*a9c0*/  IMAD R2, R3, R18, RZ ;  /* 0x0000001203027224 */ /* 0x000fce00078e02ff */
.L_x_433:
[----:B------:R-:W-:Y:S05]  /*a9d0*/  BSYNC B1 ;  /* 0x0000000000017941 */ /* 0x000fea0003800000 */
.L_x_432:
[----:B------:R-:W-:Y:S01]  /*a9e0*/  @!P5 IMAD R97, R97, R17, R2 ;  /* 0x000000116161d224 */ /* 0x000fe200078e0202 */
[----:B------:R-:W-:Y:S04]  /*a9f0*/  BSSY B1, `(.L_x_434) ;  /* 0x0000006000017945 */ /* 0x000fe80003800000 */
[----:B------:R0:W-:Y:S01]  /*aa00*/  @!P5 STG.E.U8 desc[UR36][R6.64+0x91], R97 ;  /* 0x000091610600d986 */ /* 0x0001e2000c101124 */
[----:B------:R-:W-:Y:S05]  /*aa10*/  @P6 BRA `(.L_x_435) ;  /* 0x00000000000c6947 */ /* 0x000fea0003800000 */
[----:B------:R-:W0:Y:S02]  /*aa20*/  LDG.E.U8 R16, desc[UR36][R154.64+0x90] ;  /* 0x000090249a107981 */ /* 0x000e24000c1e1100 */
[----:B0-----:R-:W-:-:S05]  /*aa30*/  PRMT R3, R16, 0x8880, RZ ;  /* 0x0000888010037816 */ /* 0x001fca00000000ff */
[----:B------:R-:W-:-:S07]  /*aa40*/  IMAD R2, R3, R18, RZ ;  /* 0x0000001203027224 */ /* 0x000fce00078e02ff */
.L_x_435:
[----:B------:R-:W-:Y:S05]  /*aa50*/  BSYNC B1 ;  /* 0x0000000000017941 */ /* 0x000fea0003800000 */
.L_x_434:
[----:B0-----:R-:W-:Y:S01]  /*aa60*/  @!P6 IMAD R3, R98, R17, R2 ;  /* 0x000000116203e224 */ /* 0x001fe200078e0202 */
[----:B------:R-:W-:Y:S04]  /*aa70*/  BSSY B1, `(.L_x_436) ;  /* 0x0000006000017945 */ /* 0x000fe80003800000 */
[----:B------:R0:W-:Y:S01]  /*aa80*/  @!P6 STG.E.U8 desc[UR36][R8.64+0x90], R3 ;  /* 0x000090030800e986 */ /* 0x0001e2000c101124 */
[----:B------:R-:W-:Y:S05]  /*aa90*/  @P1 BRA `(.L_x_437) ;  /* 0x00000000000c1947 */ /* 0x000fea0003800000 */
[----:B------:R-:W0:Y:S02]  /*aaa0*/  LDG.E.U8 R16, desc[UR36][R154.64+0x91] ;  /* 0x000091249a107981 */ /* 0x000e24000c1e1100 */
[----:B0-----:R-:W-:-:S05]  /*aab0*/  PRMT R3, R16, 0x8880, RZ ;  /* 0x0000888010037816 */ /* 0x001fca00000000ff */
[----:B------:R-:W-:-:S07]  /*aac0*/  IMAD R2, R3, R18, RZ ;  /* 0x0000001203027224 */ /* 0x000fce00078e02ff */
.L_x_437:
[----:B------:R-:W-:Y:S05]  /*aad0*/  BSYNC B1 ;  /* 0x0000000000017941 */ /* 0x000fea0003800000 */
.L_x_436:
        /* <DEDUP_REMOVED lines=12> */
.L_x_439:
[----:B------:R-:W-:Y:S05]  /*aba0*/  BSYNC B1 ;  /* 0x0000000000017941 */ /* 0x000fea0003800000 */
.L_x_438:
[----:B0-----:R-:W-:Y:S01]  /*abb0*/  @!P4 IMAD R3, R100, R17, R2 ;  /* 0x000000116403c224 */ /* 0x001fe200078e0202 */
[----:B------:R-:W-:Y:S04]  /*abc0*/  BSSY B1, `(.L_x_440) ;  /* 0x0000006000017945 */ /* 0x000fe80003800000 */
[----:B------:R0:W-:Y:S01]  /*abd0*/  @!P4 STG.E.U8 desc[UR36][R6.64+0x98], R3 ;  /* 0x000098030600c986 */ /* 0x0001e2000c101124 */
[----:B------:R-:W-:Y:S05]  /*abe0*/  @P3 BRA `(.L_x_441) ;  /* 0x00000000000c3947 */ /* 0x000fea0003800000 */
[----:B------:R-:W0:Y:S02]  /*abf0*/  LDG.E.U8 R16, desc[UR36][R14.64+0x99] ;  /* 0x000099240e107981 */ /* 0x000e24000c1e1100 */
[----:B0-----:R-:W-:-:S05]  /*ac00*/  PRMT R3, R16, 0x8880, RZ ;  /* 0x0000888010037816 */ /* 0x001fca00000000ff */
[----:B------:R-:W-:-:S07]  /*ac10*/  IMAD R2, R3, R18, RZ ;  /* 0x0000001203027224 */ /* 0x000fce00078e02ff */
.L_x_441:
[----:B------:R-:W-:Y:S05]  /*ac20*/  BSYNC B1 ;  /* 0x0000000000017941 */ /* 0x000fea0003800000 */
.L_x_440:
[----:B------:R-:W-:Y:S01]  /*ac30*/  @!P3 IMAD R101, R101, R17, R2 ;  /* 0x000000116565b224 */ /* 0x000fe200078e0202 */
[----:B------:R-:W-:Y:S04]  /*ac40*/  BSSY B1, `(.L_x_442) ;  /* 0x0000006000017945 */ /* 0x000fe80003800000 */
[----:B------:R0:W-:Y:S01]  /*ac50*/  @!P3 STG.E.U8 desc[UR36][R6.64+0x99], R101 ;  /* 0x000099650600b986 */ /* 0x0001e2000c101124 */
[----:B------:R-:W-:Y:S05]  /*ac60*/  @P5 BRA `(.L_x_443) ;  /* 0x00000000000c5947 */ /* 0x000fea0003800000 */
[----:B------:R-:W0:Y:S02]  /*ac70*/  LDG.E.U8 R16, desc[UR36][R154.64+0x98] ;  /* 0x000098249a107981 */ /* 0x000e24000c1e1100 */
[----:B0-----:R-:W-:-:S05]  /*ac80*/  PRMT R3, R16, 0x8880, RZ ;  /* 0x0000888010037816 */ /* 0x001fca00000000ff */
[----:B------:R-:W-:-:S07]  /*ac90*/  IMAD R2, R3, R18, RZ ;  /* 0x0000001203027224 */ /* 0x000fce00078e02ff */
.L_x_443:
[----:B------:R-:W-:Y:S05]  /*aca0*/  BSYNC B1 ;  /* 0x0000000000017941 */ /* 0x000fea0003800000 */
.L_x_442:
[----:B0-----:R-:W-:Y:S01]  /*acb0*/  @!P5 IMAD R3, R102, R17, R2 ;  /* 0x000000116603d224 */ /* 0x001fe200078e0202 */
[----:B------:R-:W-:Y:S04]  /*acc0*/  BSSY B1, `(.L_x_444) ;  /* 0x0000006000017945 */ /* 0x000fe80003800000 */
[----:B------:R0:W-:Y:S01]  /*acd0*/  @!P5 STG.E.U8 desc[UR36][R8.64+0x98], R3 ;  /* 0x000098030800d986 */ /* 0x0001e2000c101124 */
[----:B------:R-:W-:Y:S05]  /*ace0*/  @P6 BRA `(.L_x_445) ;  /* 0x00000000000c6947 */ /* 0x000fea0003800000 */
[----:B------:R-:W0:Y:S02]  /*acf0*/  LDG.E.U8 R16, desc[UR36][R154.64+0x99] ;  /* 0x000099249a107981 */ /* 0x000e24000c1e1100 */
[----:B0-----:R-:W-:-:S05]  /*ad00*/  PRMT R3, R16, 0x8880, RZ ;  /* 0x0000888010037816 */ /* 0x001fca00000000ff */
[----:B------:R-:W-:-:S07]  /*ad10*/  IMAD R2, R3, R18, RZ ;  /* 0x0000001203027224 */ /* 0x000fce00078e02ff */
.L_x_445:
[----:B------:R-:W-:Y:S05]  /*ad20*/  BSYNC B1 ;  /* 0x0000000000017941 */ /* 0x000fea0003800000 */
.L_x_444:
[----:B------:R-:W-:Y:S01]  /*ad30*/  @!P6 IMAD R103, R103, R17, R2 ;  /* 0x000000116767e224 */ /* 0x000fe200078e0202 */
[----:B------:R-:W-:Y:S04]  /*ad40*/  BSSY B1, `(.L_x_446) ;  /* 0x0000006000017945 */ /* 0x000fe80003800000 */
[----:B------:R0:W-:Y:S01]  /*ad50*/  @!P6 STG.E.U8 desc[UR36][R8.64+0x99], R103 ;  /* 0x000099670800e986 */ /* 0x0001e2000c101124 */
[----:B------:R-:W-:Y:S05]  /*ad60*/  @P1 BRA `(.L_x_447) ;  /* 0x00000000000c1947 */ /* 0x000fea0003800000 */
[----:B------:R-:W0:Y:S02]  /*ad70*/  LDG.E.U8 R16, desc[UR36][R14.64+0xa0] ;  /* 0x0000a0240e107981 */ /* 0x000e24000c1e1100 */
[----:B0-----:R-:W-:-:S05]  /*ad80*/  PRMT R3, R16, 0x8880, RZ ;  /* 0x0000888010037816 */ /* 0x001fca00000000ff */
[----:B------:R-:W-:-:S07]  /*ad90*/  IMAD R2, R3, R18, RZ ;  /* 0x0000001203027224 */ /* 0x000fce00078e02ff */
.L_x_447:
[----:B------:R-:W-:Y:S05]  /*ada0*/  BSYNC B1 ;  /* 0x0000000000017941 */ /* 0x000fea0003800000 */
.L_x_446:
        /* <DEDUP_REMOVED lines=12> */
.L_x_449:
[----:B------:R-:W-:Y:S05]  /*ae70*/  BSYNC B1 ;  /* 0x0000000000017941 */ /* 0x000fea0003800000 */
.L_x_448:
[----:B------:R-:W-:Y:S01]  /*ae80*/  @!P4 IMAD R105, R105, R17, R2 ;  /* 0x000000116969c224 */ /* 0x000fe200078e0202 */
[----:B------:R-:W-:Y:S04]  /*ae90*/  BSSY B1, `(.L_x_450) ;  /* 0x0000006000017945 */ /* 0x000fe80003800000 */
[----:B------:R0:W-:Y:S01]  /*aea0*/  @!P4 STG.E.U8 desc[UR36][R6.64+0xa1], R105 ;  /* 0x0000a1690600c986 */ /* 0x0001e2000c101124 */
[----:B------:R-:W-:Y:S05]  /*aeb0*/  @P3 BRA `(.L_x_451) ;  /* 0x00000000000c3947 */ /* 0x000fea0003800000 */
[----:B------:R-:W0:Y:S02]  /*aec0*/  LDG.E.U8 R16, desc[UR36][R154.64+0xa0] ;  /* 0x0000a0249a107981 */ /* 0x000e24000c1e1100 */
[----:B0-----:R-:W-:-:S05]  /*aed0*/  PRMT R3, R16, 0x8880, RZ ;  /* 0x0000888010037816 */ /* 0x001fca00000000ff */
[----:B------:R-:W-:-:S07]  /*aee0*/  IMAD R2, R3, R18, RZ ;  /* 0x0000001203027224 */ /* 0x000fce00078e02ff */
.L_x_451:
[----:B------:R-:W-:Y:S05]  /*aef0*/  BSYNC B1 ;  /* 0x0000000000017941 */ /* 0x000fea0003800000 */
.L_x_450:
[----:B0-----:R-:W-:Y:S01]  /*af00*/  @!P3 IMAD R3, R106, R17, R2 ;  /* 0x000000116a03b224 */ /* 0x001fe200078e0202 */
[----:B------:R-:W-:Y:S04]  /*af10*/  BSSY B1, `(.L_x_452) ;  /* 0x0000006000017945 */ /* 0x000fe80003800000 */
[----:B------:R0:W-:Y:S01]  /*af20*/  @!P3 STG.E.U8 desc[UR36][R8.64+0xa0], R3 ;  /* 0x0000a0030800b986 */ /* 0x0001e2000c101124 */
[----:B------:R-:W-:Y:S05]  /*af30*/  @P5 BRA `(.L_x_453) ;  /* 0x00000000000c5947 */ /* 0x000fea0003800000 */
[----:B------:R-:W0:Y:S02]  /*af40*/  LDG.E.U8 R16, desc[UR36][R154.64+0xa1] ;  /* 0x0000a1249a107981 */ /* 0x000e24000c1e1100 */
[----:B0-----:R-:W-:-:S05]  /*af50*/  PRMT R3, R16, 0x8880, RZ ;  /* 0x0000888010037816 */ /* 0x001fca00000000ff */
[----:B------:R-:W-:-:S07]  /*af60*/  IMAD R2, R3, R18, RZ ;  /* 0x0000001203027224 */ /* 0x000fce00078e02ff */
.L_x_453:
[----:B------:R-:W-:Y:S05]  /*af70*/  BSYNC B1 ;  /* 0x0000000000017941 */ /* 0x000fea0003800000 */
.L_x_452:
[----:B------:R-:W-:Y:S01]  /*af80*/  @!P5 IMAD R107, R107, R17, R2 ;  /* 0x000000116b6bd224 */ /* 0x000fe200078e0202 */
[----:B------:R-:W-:Y:S04]  /*af90*/  BSSY B1, `(.L_x_454) ;  /* 0x0000006000017945 */ /* 0x000fe80003800000 */
[----:B------:R0:W-:Y:S01]  /*afa0*/  @!P5 STG.E.U8 desc[UR36][R8.64+0xa1], R107 ;  /* 0x0000a16b0800d986 */ /* 0x0001e2000c101124 */
[----:B------:R-:W-:Y:S05]  /*afb0*/  @P6 BRA `(.L_x_455) ;  /* 0x00000000000c6947 */ /* 0x000fea0003800000 */
[----:B------:R-:W0:Y:S02]  /*afc0*/  LDG.E.U8 R16, desc[UR36][R14.64+0xa8] ;  /* 0x0000a8240e107981 */ /* 0x000e24000c1e1100 */
[----:B0-----:R-:W-:-:S05]  /*afd0*/  PRMT R3, R16, 0x8880, RZ ;  /* 0x0000888010037816 */ /* 0x001fca00000000ff */
[----:B------:R-:W-:-:S07]  /*afe0*/  IMAD R2, R3, R18, RZ ;  /* 0x0000001203027224 */ /* 0x000fce00078e02ff */
.L_x_455:
[----:B------:R-:W-:Y:S05]  /*aff0*/  BSYNC B1 ;  /* 0x0000000000017941 */ /* 0x000fea0003800000 */
.L_x_454:
[----:B0-----:R-:W-:Y:S01]  /*b000*/  @!P6 IMAD R3, R108, R17, R2 ;  /* 0x000000116c03e224 */ /* 0x001fe200078e0202 */
[----:B------:R-:W-:Y:S04]  /*b010*/  BSSY B1, `(.L_x_456) ;  /* 0x0000006000017945 */ /* 0x000fe80003800000 */
[----:B------:R0:W-:Y:S01]  /*b020*/  @!P6 STG.E.U8 desc[UR36][R6.64+0xa8], R3 ;  /* 0x0000a8030600e986 */ /* 0x0001e2000c101124 */
[----:B------:R-:W-:Y:S05]  /*b030*/  @P1 BRA `(.L_x_457) ;  /* 0x00000000000c1947 */ /* 0x000fea0003800000 */
[----:B------:R-:W0:Y:S02]  /*b040*/  LDG.E.U8 R16, desc[UR36][R14.64+0xa9] ;  /* 0x0000a9240e107981 */ /* 0x000e24000c1e1100 */
[----:B0-----:R-:W-:-:S05]  /*b050*/  PRMT R3, R16, 0x8880, RZ ;  /* 0x0000888010037816 */ /* 0x001fca00000000ff */
[----:B------:R-:W-:-:S07]  /*b060*/  IMAD R2, R3, R18, RZ ;  /* 0x0000001203027224 */ /* 0x000fce00078e02ff */
.L_x_457:
[----:B------:R-:W-:Y:S05]  /*b070*/  BSYNC B1 ;  /* 0x0000000000017941 */ /* 0x000fea0003800000 */
.L_x_456:
        /* <DEDUP_REMOVED lines=12> */
.L_x_459:
[----:B------:R-:W-:Y:S05]  /*b140*/  BSYNC B1 ;  /* 0x0000000000017941 */ /* 0x000fea0003800000 */
.L_x_458:
[----:B0-----:R-:W-:Y:S01]  /*b150*/  @!P4 IMAD R3, R110, R17, R2 ;  /* 0x000000116e03c224 */ /* 0x001fe200078e0202 */
[----:B------:R-:W-:Y:S04]  /*b160*/  BSSY B1, `(.L_x_460) ;  /* 0x0000006000017945 */ /* 0x000fe80003800000 */
[----:B------:R0:W-:Y:S01]  /*b170*/  @!P4 STG.E.U8 desc[UR36][R8.64+0xa8], R3 ;  /* 0x0000a8030800c986 */ /* 0x0001e2000c101124 */
[----:B------:R-:W-:Y:S05]  /*b180*/  @P3 BRA `(.L_x_461) ;  /* 0x00000000000c3947 */ /* 0x000fea0003800000 */
[----:B------:R-:W0:Y:S02]  /*b190*/  LDG.E.U8 R16, desc[UR36][R154.64+0xa9] ;  /* 0x0000a9249a107981 */ /* 0x000e24000c1e1100 */
[----:B0-----:R-:W-:-:S05]  /*b1a0*/  PRMT R3, R16, 0x8880, RZ ;  /* 0x0000888010037816 */ /* 0x001fca00000000ff */
[----:B------:R-:W-:-:S07]  /*b1b0*/  IMAD R2, R3, R18, RZ ;  /* 0x0000001203027224 */ /* 0x000fce00078e02ff */
.L_x_461:
[----:B------:R-:W-:Y:S05]  /*b1c0*/  BSYNC B1 ;  /* 0x0000000000017941 */ /* 0x000fea0003800000 */
.L_x_460:
[----:B------:R-:W-:Y:S01]  /*b1d0*/  @!P3 IMAD R111, R111, R17, R2 ;  /* 0x000000116f6fb224 */ /* 0x000fe200078e0202 */
[----:B------:R-:W-:Y:S04]  /*b1e0*/  BSSY B1, `(.L_x_462) ;  /* 0x0000006000017945 */ /* 0x000fe80003800000 */
[----:B------:R0:W-:Y:S01]  /*b1f0*/  @!P3 STG.E.U8 desc[UR36][R8.64+0xa9], R111 ;  /* 0x0000a96f0800b986 */ /* 0x0001e2000c101124 */
[----:B------:R-:W-:Y:S05]  /*b200*/  @P5 BRA `(.L_x_463) ;  /* 0x00000000000c5947 */ /* 0x000fea0003800000 */
[----:B------:R-:W0:Y:S02]  /*b210*/  LDG.E.U8 R16, desc[UR36][R14.64+0xb0] ;  /* 0x0000b0240e107981 */ /* 0x000e24000c1e1100 */
[----:B0-----:R-:W-:-:S05]  /*b220*/  PRMT R3, R16, 0x8880, RZ ;  /* 0x0000888010037816 */ /* 0x001fca00000000ff */
[----:B------:R-:W-:-:S07]  /*b230*/  IMAD R2, R3, R18, RZ ;  /* 0x0000001203027224 */ /* 0x000fce00078e02ff */
.L_x_463:
[----:B------:R-:W-:Y:S05]  /*b240*/  BSYNC B1 ;  /* 0x0000000000017941 */ /* 0x000fea0003800000 */
.L_x_462:
[----:B0-----:R-:W-:Y:S01]  /*b250*/  @!P5 IMAD R3, R112, R17, R2 ;  /* 0x000000117003d224 */ /* 0x001fe200078e0202 */
[----:B------:R-:W-:Y:S04]  /*b260*/  BSSY B1, `(.L_x_464) ;  /* 0x0000006000017945 */ /* 0x000fe80003800000 */
[----:B------:R0:W-:Y:S01]  /*b270*/  @!P5 STG.E.U8 desc[UR36][R6.64+0xb0], R3 ;  /* 0x0000b0030600d986 */ /* 0x0001e2000c101124 */
[----:B------:R-:W-:Y:S05]  /*b280*/  @P6 BRA `(.L_x_465) ;  /* 0x00000000000c6947 */ /* 0x000fea0003800000 */
[----:B------:R-:W0:Y:S02]  /*b290*/  LDG.E.U8 R16, desc[UR36][R14.64+0xb1] ;  /* 0x0000b1240e107981 */ /* 0x000e24000c1e1100 */
[----:B0-----:R-:W-:-:S05]  /*b2a0*/  PRMT R3, R16, 0x8880, RZ ;  /* 0x0000888010037816 */ /* 0x001fca00000000ff */
[----:B------:R-:W-:-:S07]  /*b2b0*/  IMAD R2, R3, R18, RZ ;  /* 0x0000001203027224 */ /* 0x000fce00078e02ff */
.L_x_465:
[----:B------:R-:W-:Y:S05]  /*b2c0*/  BSYNC B1 ;  /* 0x0000000000017941 */ /* 0x000fea0003800000 */
.L_x_464:
[----:B------:R-:W-:Y:S01]  /*b2d0*/  @!P6 IMAD R113, R113, R17, R2 ;  /* 0x000000117171e224 */ /* 0x000fe200078e0202 */
[----:B------:R-:W-:Y:S04]  /*b2e0*/  BSSY B1, `(.L_x_466) ;  /* 0x0000006000017945 */ /* 0x000fe80003800000 */
[----:B------:R0:W-:Y:S01]  /*b2f0*/  @!P6 STG.E.U8 desc[UR36][R6.64+0xb1], R113 ;  /* 0x0000b1710600e986 */ /* 0x0001e2000c101124 */
[----:B------:R-:W-:Y:S05]  /*b300*/  @P1 BRA `(.L_x_467) ;  /* 0x00000000000c1947 */ /* 0x000fea0003800000 */
[----:B------:R-:W0:Y:S02]  /*b310*/  LDG.E.U8 R16, desc[UR36][R154.64+0xb0] ;  /* 0x0000b0249a107981 */ /* 0x000e24000c1e1100 */
[----:B0-----:R-:W-:-:S05]  /*b320*/  PRMT R3, R16, 0x8880, RZ ;  /* 0x0000888010037816 */ /* 0x001fca00000000ff */
[----:B------:R-:W-:-:S07]  /*b330*/  IMAD R2, R3, R18, RZ ;  /* 0x0000001203027224 */ /* 0x000fce00078e02ff */
.L_x_467:
[----:B------:R-:W-:Y:S05]  /*b340*/  BSYNC B1 ;  /* 0x0000000000017941 */ /* 0x000fea0003800000 */
.L_x_466:
        /* <DEDUP_REMOVED lines=12> */
.L_x_469:
[----:B------:R-:W-:Y:S05]  /*b410*/  BSYNC B1 ;  /* 0x0000000000017941 */ /* 0x000fea0003800000 */
.L_x_468:
[----:B------:R-:W-:Y:S01]  /*b420*/  @!P4 IMAD R115, R115, R17, R2 ;  /* 0x000000117373c224 */ /* 0x000fe200078e0202 */
[----:B------:R-:W-:Y:S04]  /*b430*/  BSSY B1, `(.L_x_470) ;  /* 0x0000006000017945 */ /* 0x000fe80003800000 */
[----:B------:R0:W-:Y:S01]  /*b440*/  @!P4 STG.E.U8 desc[UR36][R8.64+0xb1], R115 ;  /* 0x0000b1730800c986 */ /* 0x0001e2000c101124 */
[----:B------:R-:W-:Y:S05]  /*b450*/  @P3 BRA `(.L_x_471) ;  /* 0x00000000000c3947 */ /* 0x000fea0003800000 */
[----:B------:R-:W0:Y:S02]  /*b460*/  LDG.E.U8 R16, desc[UR36][R14.64+0xb8] ;  /* 0x0000b8240e107981 */ /* 0x000e24000c1e1100 */
[----:B0-----:R-:W-:-:S05]  /*b470*/  PRMT R3, R16, 0x8880, RZ ;  /* 0x0000888010037816 */ /* 0x001fca00000000ff */
[----:B------:R-:W-:-:S07]  /*b480*/  IMAD R2, R3, R18, RZ ;  /* 0x0000001203027224 */ /* 0x000fce00078e02ff */
.L_x_471:
[----:B------:R-:W-:Y:S05]  /*b490*/  BSYNC B1 ;  /* 0x0000000000017941 */ /* 0x000fea0003800000 */
.L_x_470:
[----:B0-----:R-:W-:Y:S01]  /*b4a0*/  @!P3 IMAD R3, R116, R17, R2 ;  /* 0x000000117403b224 */ /* 0x001fe200078e0202 */
[----:B------:R-:W-:Y:S04]  /*b4b0*/  BSSY B1, `(.L_x_472) ;  /* 0x0000006000017945 */ /* 0x000fe80003800000 */
[----:B------:R0:W-:Y:S01]  /*b4c0*/  @!P3 STG.E.U8 desc[UR36][R6.64+0xb8], R3 ;  /* 0x0000b8030600b986 */ /* 0x0001e2000c101124 */
[----:B------:R-:W-:Y:S05]  /*b4d0*/  @P5 BRA `(.L_x_473) ;  /* 0x00000000000c5947 */ /* 0x000fea0003800000 */
[----:B------:R-:W0:Y:S02]  /*b4e0*/  LDG.E.U8 R16, desc[UR36][R14.64+0xb9] ;  /* 0x0000b9240e107981 */ /* 0x000e24000c1e1100 */
[----:B0-----:R-:W-:-:S05]  /*b4f0*/  PRMT R3, R16, 0x8880, RZ ;  /* 0x0000888010037816 */ /* 0x001fca00000000ff */
[----:B------:R-:W-:-:S07]  /*b500*/  IMAD R2, R3, R18, RZ ;  /* 0x0000001203027224 */ /* 0x000fce00078e02ff */
.L_x_473:
[----:B------:R-:W-:Y:S05]  /*b510*/  BSYNC B1 ;  /* 0x0000000000017941 */ /* 0x000fea0003800000 */
.L_x_472:
[----:B------:R-:W-:Y:S01]  /*b520*/  @!P5 IMAD R117, R117, R17, R2 ;  /* 0x000000117575d224 */ /* 0x000fe200078e0202 */
[----:B------:R-:W-:Y:S04]  /*b530*/  BSSY B1, `(.L_x_474) ;  /* 0x0000006000017945 */ /* 0x000fe80003800000 */
[----:B------:R0:W-:Y:S01]  /*b540*/  @!P5 STG.E.U8 desc[UR36][R6.64+0xb9], R117 ;  /* 0x0000b9750600d986 */ /* 0x0001e2000c101124 */
[----:B------:R-:W-:Y:S05]  /*b550*/  @P6 BRA `(.L_x_475) ;  /* 0x00000000000c6947 */ /* 0x000fea0003800000 */
[----:B------:R-:W0:Y:S02]  /*b560*/  LDG.E.U8 R16, desc[UR36][R154.64+0xb8] ;  /* 0x0000b8249a107981 */ /* 0x000e24000c1e1100 */
[----:B0-----:R-:W-:-:S05]  /*b570*/  PRMT R3, R16, 0x8880, RZ ;  /* 0x0000888010037816 */ /* 0x001fca00000000ff */
[----:B------:R-:W-:-:S07]  /*b580*/  IMAD R2, R3, R18, RZ ;  /* 0x0000001203027224 */ /* 0x000fce00078e02ff */
.L_x_475:
[----:B------:R-:W-:Y:S05]  /*b590*/  BSYNC B1 ;  /* 0x0000000000017941 */ /* 0x000fea0003800000 */
.L_x_474:
[----:B0-----:R-:W-:Y:S01]  /*b5a0*/  @!P6 IMAD R3, R118, R17, R2 ;  /* 0x000000117603e224 */ /* 0x001fe200078e0202 */
[----:B------:R-:W-:Y:S04]  /*b5b0*/  BSSY B1, `(.L_x_476) ;  /* 0x0000006000017945 */ /* 0x000fe80003800000 */
[----:B------:R0:W-:Y:S01]  /*b5c0*/  @!P6 STG.E.U8 desc[UR36][R8.64+0xb8], R3 ;  /* 0x0000b8030800e986 */ /* 0x0001e2000c101124 */
[----:B------:R-:W-:Y:S05]  /*b5d0*/  @P1 BRA `(.L_x_477) ;  /* 0x00000000000c1947 */ /* 0x000fea0003800000 */
[----:B------:R-:W0:Y:S02]  /*b5e0*/  LDG.E.U8 R16, desc[UR36][R154.64+0xb9] ;  /* 0x0000b9249a107981 */ /* 0x000e24000c1e1100 */
[----:B0-----:R-:W-:-:S05]  /*b5f0*/  PRMT R3, R16, 0x8880, RZ ;  /* 0x0000888010037816 */ /* 0x001fca00000000ff */
[----:B------:R-:W-:-:S07]  /*b600*/  IMAD R2, R3, R18, RZ ;  /* 0x0000001203027224 */ /* 0x000fce00078e02ff */
.L_x_477:
[----:B------:R-:W-:Y:S05]  /*b610*/  BSYNC B1 ;  /* 0x0000000000017941 */ /* 0x000fea0003800000 */
.L_x_476:
        /* <DEDUP_REMOVED lines=12> */
.L_x_479:
[----:B------:R-:W-:Y:S05]  /*b6e0*/  BSYNC B1 ;  /* 0x0000000000017941 */ /* 0x000fea0003800000 */
.L_x_478:
[----:B0-----:R-:W-:Y:S01]  /*b6f0*/  @!P4 IMAD R3, R120, R17, R2 ;  /* 0x000000117803c224 */ /* 0x001fe200078e0202 */
[----:B------:R-:W-:Y:S04]  /*b700*/  BSSY B1, `(.L_x_480) ;  /* 0x0000006000017945 */ /* 0x000fe80003800000 */
[----:B------:R0:W-:Y:S01]  /*b710*/  @!P4 STG.E.U8 desc[UR36][R6.64+0xc0], R3 ;  /* 0x0000c0030600c986 */ /* 0x0001e2000c101124 */
[----:B------:R-:W-:Y:S05]  /*b720*/  @P3 BRA `(.L_x_481) ;  /* 0x00000000000c3947 */ /* 0x000fea0003800000 */
[----:B------:R-:W0:Y:S02]  /*b730*/  LDG.E.U8 R16, desc[UR36][R14.64+0xc1] ;  /* 0x0000c1240e107981 */ /* 0x000e24000c1e1100 */
[----:B0-----:R-:W-:-:S05]  /*b740*/  PRMT R3, R16, 0x8880, RZ ;  /* 0x0000888010037816 */ /* 0x001fca00000000ff */
[----:B------:R-:W-:-:S07]  /*b750*/  IMAD R2, R3, R18, RZ ;  /* 0x0000001203027224 */ /* 0x000fce00078e02ff */
.L_x_481:
[----:B------:R-:W-:Y:S05]  /*b760*/  BSYNC B1 ;  /* 0x0000000000017941 */ /* 0x000fea0003800000 */
.L_x_480:
[----:B------:R-:W-:Y:S01]  /*b770*/  @!P3 IMAD R121, R121, R17, R2 ;  /* 0x000000117979b224 */ /* 0x000fe200078e0202 */
[----:B------:R-:W-:Y:S04]  /*b780*/  BSSY B1, `(.L_x_482) ;  /* 0x0000006000017945 */ /* 0x000fe80003800000 */
[----:B------:R0:W-:Y:S01]  /*b790*/  @!P3 STG.E.U8 desc[UR36][R6.64+0xc1], R121 ;  /* 0x0000c1790600b986 */ /* 0x0001e2000c101124 */
[----:B------:R-:W-:Y:S05]  /*b7a0*/  @P5 BRA `(.L_x_483) ;  /* 0x00000000000c5947 */ /* 0x000fea0003800000 */
[----:B------:R-:W0:Y:S02]  /*b7b0*/  LDG.E.U8 R16, desc[UR36][R154.64+0xc0] ;  /* 0x0000c0249a107981 */ /* 0x000e24000c1e1100 */
[----:B0-----:R-:W-:-:S05]  /*b7c0*/  PRMT R3, R16, 0x8880, RZ ;  /* 0x0000888010037816 */ /* 0x001fca00000000ff */
[----:B------:R-:W-:-:S07]  /*b7d0*/  IMAD R2, R3, R18, RZ ;  /* 0x0000001203027224 */ /* 0x000fce00078e02ff */
.L_x_483:
[----:B------:R-:W-:Y:S05]  /*b7e0*/  BSYNC B1 ;  /* 0x0000000000017941 */ /* 0x000fea0003800000 */
.L_x_482:
[----:B0-----:R-:W-:Y:S01]  /*b7f0*/  @!P5 IMAD R3, R122, R17, R2 ;  /* 0x000000117a03d224 */ /* 0x001fe200078e0202 */
[----:B------:R-:W-:Y:S04]  /*b800*/  BSSY B1, `(.L_x_484) ;  /* 0x0000006000017945 */ /* 0x000fe80003800000 */
[----:B------:R0:W-:Y:S01]  /*b810*/  @!P5 STG.E.U8 desc[UR36][R8.64+0xc0], R3 ;  /* 0x0000c0030800d986 */ /* 0x0001e2000c101124 */
[----:B------:R-:W-:Y:S05]  /*b820*/  @P6 BRA `(.L_x_485) ;  /* 0x00000000000c6947 */ /* 0x000fea0003800000 */
[----:B------:R-:W0:Y:S02]  /*b830*/  LDG.E.U8 R16, desc[UR36][R154.64+0xc1] ;  /* 0x0000c1249a107981 */ /* 0x000e24000c1e1100 */
[----:B0-----:R-:W-:-:S05]  /*b840*/  PRMT R3, R16, 0x8880, RZ ;  /* 0x0000888010037816 */ /* 0x001fca00000000ff */
[----:B------:R-:W-:-:S07]  /*b850*/  IMAD R2, R3, R18, RZ ;  /* 0x0000001203027224 */ /* 0x000fce00078e02ff */
.L_x_485:
[----:B------:R-:W-:Y:S05]  /*b860*/  BSYNC B1 ;  /* 0x0000000000017941 */ /* 0x000fea0003800000 */
.L_x_484:
[----:B------:R-:W-:Y:S01]  /*b870*/  @!P6 IMAD R123, R123, R17, R2 ;  /* 0x000000117b7be224 */ /* 0x000fe200078e0202 */
[----:B------:R-:W-:Y:S04]  /*b880*/  BSSY B1, `(.L_x_486) ;  /* 0x0000006000017945 */ /* 0x000fe80003800000 */
[----:B------:R0:W-:Y:S01]  /*b890*/  @!P6 STG.E.U8 desc[UR36][R8.64+0xc1], R123 ;  /* 0x0000c17b0800e986 */ /* 0x0001e2000c101124 */
[----:B------:R-:W-:Y:S05]  /*b8a0*/  @P1 BRA `(.L_x_487) ;  /* 0x00000000000c1947 */ /* 0x000fea0003800000 */
[----:B------:R-:W0:Y:S02]  /*b8b0*/  LDG.E.U8 R16, desc[UR36][R14.64+0xc8] ;  /* 0x0000c8240e107981 */ /* 0x000e24000c1e1100 */
[----:B0-----:R-:W-:-:S05]  /*b8c0*/  PRMT R3, R16, 0x8880, RZ ;  /* 0x0000888010037816 */ /* 0x001fca00000000ff */
[----:B------:R-:W-:-:S07]  /*b8d0*/  IMAD R2, R3, R18, RZ ;  /* 0x0000001203027224 */ /* 0x000fce00078e02ff */
.L_x_487:
[----:B------:R-:W-:Y:S05]  /*b8e0*/  BSYNC B1 ;  /* 0x0000000000017941 */ /* 0x000fea0003800000 */
.L_x_486:
        /* <DEDUP_REMOVED lines=12> */
.L_x_489:
[----:B------:R-:W-:Y:S05]  /*b9b0*/  BSYNC B1 ;  /* 0x0000000000017941 */ /* 0x000fea0003800000 */
.L_x_488:
[----:B------:R-:W-:Y:S01]  /*b9c0*/  @!P4 IMAD R125, R125, R17, R2 ;  /* 0x000000117d7dc224 */ /* 0x000fe200078e0202 */
[----:B------:R-:W-:Y:S04]  /*b9d0*/  BSSY B1, `(.L_x_490) ;  /* 0x0000006000017945 */ /* 0x000fe80003800000 */
[----:B------:R0:W-:Y:S01]  /*b9e0*/  @!P4 STG.E.U8 desc[UR36][R6.64+0xc9], R125 ;  /* 0x0000c97d0600c986 */ /* 0x0001e2000c101124 */
[----:B------:R-:W-:Y:S05]  /*b9f0*/  @P3 BRA `(.L_x_491) ;  /* 0x00000000000c3947 */ /* 0x000fea0003800000 */
[----:B------:R-:W0:Y:S02]  /*ba00*/  LDG.E.U8 R16, desc[UR36][R154.64+0xc8] ;  /* 0x0000c8249a107981 */ /* 0x000e24000c1e1100 */
[----:B0-----:R-:W-:-:S05]  /*ba10*/  PRMT R3, R16, 0x8880, RZ ;  /* 0x0000888010037816 */ /* 0x001fca00000000ff */
[----:B------:R-:W-:-:S07]  /*ba20*/  IMAD R2, R3, R18, RZ ;  /* 0x0000001203027224 */ /* 0x000fce00078e02ff */
.L_x_491:
[----:B------:R-:W-:Y:S05]  /*ba30*/  BSYNC B1 ;  /* 0x0000000000017941 */ /* 0x000fea0003800000 */
.L_x_490:
[----:B0-----:R-:W-:Y:S01]  /*ba40*/  @!P3 IMAD R3, R126, R17, R2 ;  /* 0x000000117e03b224 */ /* 0x001fe200078e0202 */
[----:B------:R-:W-:Y:S04]  /*ba50*/  BSSY B1, `(.L_x_492) ;  /* 0x0000006000017945 */ /* 0x000fe80003800000 */
[----:B------:R0:W-:Y:S01]  /*ba60*/  @!P3 STG.E.U8 desc[UR36][R8.64+0xc8], R3 ;  /* 0x0000c8030800b986 */ /* 0x0001e2000c101124 */
[----:B------:R-:W-:Y:S05]  /*ba70*/  @P5 BRA `(.L_x_493) ;  /* 0x00000000000c5947 */ /* 0x000fea0003800000 */
[----:B------:R-:W0:Y:S02]  /*ba80*/  LDG.E.U8 R16, desc[UR36][R154.64+0xc9] ;  /* 0x0000c9249a107981 */ /* 0x000e24000c1e1100 */
[----:B0-----:R-:W-:-:S05]  /*ba90*/  PRMT R3, R16, 0x8880, RZ ;  /* 0x0000888010037816 */ /* 0x001fca00000000ff */
[----:B------:R-:W-:-:S07]  /*baa0*/  IMAD R2, R3, R18, RZ ;  /* 0x0000001203027224 */ /* 0x000fce00078e02ff */
.L_x_493:
[----:B------:R-:W-:Y:S05]  /*bab0*/  BSYNC B1 ;  /* 0x0000000000017941 */ /* 0x000fea0003800000 */
.L_x_492:
[----:B------:R-:W-:Y:S01]  /*bac0*/  @!P5 IMAD R127, R127, R17, R2 ;  /* 0x000000117f7fd224 */ /* 0x000fe200078e0202 */
[----:B------:R-:W-:Y:S04]  /*bad0*/  BSSY B1, `(.L_x_494) ;  /* 0x0000006000017945 */ /* 0x000fe80003800000 */
[----:B------:R0:W-:Y:S01]  /*bae0*/  @!P5 STG.E.U8 desc[UR36][R8.64+0xc9], R127 ;  /* 0x0000c97f0800d986 */ /* 0x0001e2000c101124 */
[----:B------:R-:W-:Y:S05]  /*baf0*/  @P6 BRA `(.L_x_495) ;  /* 0x00000000000c6947 */ /* 0x000fea0003800000 */
[----:B------:R-:W0:Y:S02]  /*bb00*/  LDG.E.U8 R16, desc[UR36][R14.64+0xd0] ;  /* 0x0000d0240e107981 */ /* 0x000e24000c1e1100 */
[----:B0-----:R-:W-:-:S05]  /*bb10*/  PRMT R3, R16, 0x8880, RZ ;  /* 0x0000888010037816 */ /* 0x001fca00000000ff */
[----:B------:R-:W-:-:S07]  /*bb20*/  IMAD R2, R3, R18, RZ ;  /* 0x0000001203027224 */ /* 0x000fce00078e02ff */
.L_x_495:
[----:B------:R-:W-:Y:S05]  /*bb30*/  BSYNC B1 ;  /* 0x0000000000017941 */ /* 0x000fea0003800000 */
.L_x_494:
[----:B0-----:R-:W-:Y:S01]  /*bb40*/  @!P6 IMAD R3, R128, R17, R2 ;  /* 0x000000118003e224 */ /* 0x001fe200078e0202 */
[----:B------:R-:W-:Y:S04]  /*bb50*/  BSSY B1, `(.L_x_496) ;  /* 0x0000006000017945 */ /* 0x000fe80003800000 */
[----:B------:R0:W-:Y:S01]  /*bb60*/  @!P6 STG.E.U8 desc[UR36][R6.64+0xd0], R3 ;  /* 0x0000d0030600e986 */ /* 0x0001e2000c101124 */
[----:B------:R-:W-:Y:S05]  /*bb70*/  @P1 BRA `(.L_x_497) ;  /* 0x00000000000c1947 */ /* 0x000fea0003800000 */
[----:B------:R-:W0:Y:S02]  /*bb80*/  LDG.E.U8 R16, desc[UR36][R14.64+0xd1] ;  /* 0x0000d1240e107981 */ /* 0x000e24000c1e1100 */
[----:B0-----:R-:W-:-:S05]  /*bb90*/  PRMT R3, R16, 0x8880, RZ ;  /* 0x0000888010037816 */ /* 0x001fca00000000ff */
[----:B------:R-:W-:-:S07]  /*bba0*/  IMAD R2, R3, R18, RZ ;  /* 0x0000001203027224 */ /* 0x000fce00078e02ff */
.L_x_497:
[----:B------:R-:W-:Y:S05]  /*bbb0*/  BSYNC B1 ;  /* 0x0000000000017941 */ /* 0x000fea0003800000 */
.L_x_496:
        /* <DEDUP_REMOVED lines=12> */
.L_x_499:
[----:B------:R-:W-:Y:S05]  /*bc80*/  BSYNC B1 ;  /* 0x0000000000017941 */ /* 0x000fea0003800000 */
.L_x_498:
[----:B0-----:R-:W-:Y:S01]  /*bc90*/  @!P4 IMAD R3, R130, R17, R2 ;  /* 0x000000118203c224 */ /* 0x001fe200078e0202 */
[----:B------:R-:W-:Y:S04]  /*bca0*/  BSSY B1, `(.L_x_500) ;  /* 0x0000006000017945 */ /* 0x000fe80003800000 */
[----:B------:R0:W-:Y:S01]  /*bcb0*/  @!P4 STG.E.U8 desc[UR36][R8.64+0xd0], R3 ;  /* 0x0000d0030800c986 */ /* 0x0001e2000c101124 */
[----:B------:R-:W-:Y:S05]  /*bcc0*/  @P3 BRA `(.L_x_501) ;  /* 0x00000000000c3947 */ /* 0x000fea0003800000 */
[----:B------:R-:W0:Y:S02]  /*bcd0*/  LDG.E.U8 R16, desc[UR36][R154.64+0xd1] ;  /* 0x0000d1249a107981 */ /* 0x000e24000c1e1100 */
[----:B0-----:R-:W-:-:S05]  /*bce0*/  PRMT R3, R16, 0x8880, RZ ;  /* 0x0000888010037816 */ /* 0x001fca00000000ff */
[----:B------:R-:W-:-:S07]  /*bcf0*/  IMAD R2, R3, R18, RZ ;  /* 0x0000001203027224 */ /* 0x000fce00078e02ff */
.L_x_501:
[----:B------:R-:W-:Y:S05]  /*bd00*/  BSYNC B1 ;  /* 0x0000000000017941 */ /* 0x000fea0003800000 */
.L_x_500:
[----:B------:R-:W-:Y:S01]  /*bd10*/  @!P3 IMAD R131, R131, R17, R2 ;  /* 0x000000118383b224 */ /* 0x000fe200078e0202 */
[----:B------:R-:W-:Y:S04]  /*bd20*/  BSSY B1, `(.L_x_502) ;  /* 0x0000006000017945 */ /* 0x000fe80003800000 */
[----:B------:R0:W-:Y:S01]  /*bd30*/  @!P3 STG.E.U8 desc[UR36][R8.64+0xd1], R131 ;  /* 0x0000d1830800b986 */ /* 0x0001e2000c101124 */
[----:B------:R-:W-:Y:S05]  /*bd40*/  @P5 BRA `(.L_x_503) ;  /* 0x00000000000c5947 */ /* 0x000fea0003800000 */
[----:B------:R-:W0:Y:S02]  /*bd50*/  LDG.E.U8 R16, desc[UR36][R14.64+0xd8] ;  /* 0x0000d8240e107981 */ /* 0x000e24000c1e1100 */
[----:B0-----:R-:W-:-:S05]  /*bd60*/  PRMT R3, R16, 0x8880, RZ ;  /* 0x0000888010037816 */ /* 0x001fca00000000ff */
[----:B------:R-:W-:-:S07]  /*bd70*/  IMAD R2, R3, R18, RZ ;  /* 0x0000001203027224 */ /* 0x000fce00078e02ff */
.L_x_503:
[----:B------:R-:W-:Y:S05]  /*bd80*/  BSYNC B1 ;  /* 0x0000000000017941 */ /* 0x000fea0003800000 */
.L_x_502:
[----:B0-----:R-:W-:Y:S01]  /*bd90*/  @!P5 IMAD R3, R132, R17, R2 ;  /* 0x000000118403d224 */ /* 0x001fe200078e0202 */
[----:B------:R-:W-:Y:S04]  /*bda0*/  BSSY B1, `(.L_x_504) ;  /* 0x0000006000017945 */ /* 0x000fe80003800000 */
[----:B------:R0:W-:Y:S01]  /*bdb0*/  @!P5 STG.E.U8 desc[UR36][R6.64+0xd8], R3 ;  /* 0x0000d8030600d986 */ /* 0x0001e2000c101124 */
[----:B------:R-:W-:Y:S05]  /*bdc0*/  @P6 BRA `(.L_x_505) ;  /* 0x00000000000c6947 */ /* 0x000fea0003800000 */
[----:B------:R-:W0:Y:S02]  /*bdd0*/  LDG.E.U8 R16, desc[UR36][R14.64+0xd9] ;  /* 0x0000d9240e107981 */ /* 0x000e24000c1e1100 */
[----:B0-----:R-:W-:-:S05]  /*bde0*/  PRMT R3, R16, 0x8880, RZ ;  /* 0x0000888010037816 */ /* 0x001fca00000000ff */
[----:B------:R-:W-:-:S07]  /*bdf0*/  IMAD R2, R3, R18, RZ ;  /* 0x0000001203027224 */ /* 0x000fce00078e02ff */
.L_x_505:
[----:B------:R-:W-:Y:S05]  /*be00*/  BSYNC B1 ;  /* 0x0000000000017941 */ /* 0x000fea0003800000 */
.L_x_504:
[----:B------:R-:W-:Y:S01]  /*be10*/  @!P6 IMAD R133, R133, R17, R2 ;  /* 0x000000118585e224 */ /* 0x000fe200078e0202 */
[----:B------:R-:W-:Y:S04]  /*be20*/  BSSY B1, `(.L_x_506) ;  /* 0x0000006000017945 */ /* 0x000fe80003800000 */
[----:B------:R0:W-:Y:S01]  /*be30*/  @!P6 STG.E.U8 desc[UR36][R6.64+0xd9], R133 ;  /* 0x0000d9850600e986 */ /* 0x0001e2000c101124 */
[----:B------:R-:W-:Y:S05]  /*be40*/  @P1 BRA `(.L_x_507) ;  /* 0x00000000000c1947 */ /* 0x000fea0003800000 */
[----:B------:R-:W0:Y:S02]  /*be50*/  LDG.E.U8 R16, desc[UR36][R154.64+0xd8] ;  /* 0x0000d8249a107981 */ /* 0x000e24000c1e1100 */
[----:B0-----:R-:W-:-:S05]  /*be60*/  PRMT R3, R16, 0x8880, RZ ;  /* 0x0000888010037816 */ /* 0x001fca00000000ff */
[----:B------:R-:W-:-:S07]  /*be70*/  IMAD R2, R3, R18, RZ ;  /* 0x0000001203027224 */ /* 0x000fce00078e02ff */
.L_x_507:
[----:B------:R-:W-:Y:S05]  /*be80*/  BSYNC B1 ;  /* 0x0000000000017941 */ /* 0x000fea0003800000 */
.L_x_506:
        /* <DEDUP_REMOVED lines=12> */
.L_x_509:
[----:B------:R-:W-:Y:S05]  /*bf50*/  BSYNC B1 ;  /* 0x0000000000017941 */ /* 0x000fea0003800000 */
.L_x_508:
[----:B------:R-:W-:Y:S01]  /*bf60*/  @!P4 IMAD R135, R135, R17, R2 ;  /* 0x000000118787c224 */ /* 0x000fe200078e0202 */
[----:B------:R-:W-:Y:S04]  /*bf70*/  BSSY B1, `(.L_x_510) ;  /* 0x0000006000017945 */ /* 0x000fe80003800000 */
[----:B------:R0:W-:Y:S01]  /*bf80*/  @!P4 STG.E.U8 desc[UR36][R8.64+0xd9], R135 ;  /* 0x0000d9870800c986 */ /* 0x0001e2000c101124 */
[----:B------:R-:W-:Y:S05]  /*bf90*/  @P3 BRA `(.L_x_511) ;  /* 0x00000000000c3947 */ /* 0x000fea0003800000 */
[----:B------:R-:W0:Y:S02]  /*bfa0*/  LDG.E.U8 R16, desc[UR36][R14.64+0xe0] ;  /* 0x0000e0240e107981 */ /* 0x000e24000c1e1100 */
[----:B0-----:R-:W-:-:S05]  /*bfb0*/  PRMT R3, R16, 0x8880, RZ ;  /* 0x0000888010037816 */ /* 0x001fca00000000ff */
[----:B------:R-:W-:-:S07]  /*bfc0*/  IMAD R2, R3, R18, RZ ;  /* 0x0000001203027224 */ /* 0x000fce00078e02ff */
.L_x_511:
[----:B------:R-:W-:Y:S05]  /*bfd0*/  BSYNC B1 ;  /* 0x0000000000017941 */ /* 0x000fea0003800000 */
.L_x_510:
[----:B0-----:R-:W-:Y:S01]  /*bfe0*/  @!P3 IMAD R3, R136, R17, R2 ;  /* 0x000000118803b224 */ /* 0x001fe200078e0202 */
[----:B------:R-:W-:Y:S04]  /*bff0*/  BSSY B1, `(.L_x_512) ;  /* 0x0000006000017945 */ /* 0x000fe80003800000 */
[----:B------:R0:W-:Y:S01]  /*c000*/  @!P3 STG.E.U8 desc[UR36][R6.64+0xe0], R3 ;  /* 0x0000e0030600b986 */ /* 0x0001e2000c101124 */
[----:B------:R-:W-:Y:S05]  /*c010*/  @P5 BRA `(.L_x_513) ;  /* 0x00000000000c5947 */ /* 0x000fea0003800000 */
[----:B------:R-:W0:Y:S02]  /*c020*/  LDG.E.U8 R16, desc[UR36][R14.64+0xe1] ;  /* 0x0000e1240e107981 */ /* 0x000e24000c1e1100 */
[----:B0-----:R-:W-:-:S05]  /*c030*/  PRMT R3, R16, 0x8880, RZ ;  /* 0x0000888010037816 */ /* 0x001fca00000000ff */
[----:B------:R-:W-:-:S07]  /*c040*/  IMAD R2, R3, R18, RZ ;  /* 0x0000001203027224 */ /* 0x000fce00078e02ff */
.L_x_513:
[----:B------:R-:W-:Y:S05]  /*c050*/  BSYNC B1 ;  /* 0x0000000000017941 */ /* 0x000fea0003800000 */
.L_x_512:
[----:B------:R-:W-:Y:S01]  /*c060*/  @!P5 IMAD R137, R137, R17, R2 ;  /* 0x000000118989d224 */ /* 0x000fe200078e0202 */
[----:B------:R-:W-:Y:S04]  /*c070*/  BSSY B1, `(.L_x_514) ;  /* 0x0000006000017945 */ /* 0x000fe80003800000 */
[----:B------:R0:W-:Y:S01]  /*c080*/  @!P5 STG.E.U8 desc[UR36][R6.64+0xe1], R137 ;  /* 0x0000e1890600d986 */ /* 0x0001e2000c101124 */
[----:B------:R-:W-:Y:S05]  /*c090*/  @P6 BRA `(.L_x_515) ;  /* 0x00000000000c6947 */ /* 0x000fea0003800000 */
[----:B------:R-:W0:Y:S02]  /*c0a0*/  LDG.E.U8 R16, desc[UR36][R154.64+0xe0] ;  /* 0x0000e0249a107981 */ /* 0x000e24000c1e1100 */
[----:B0-----:R-:W-:-:S05]  /*c0b0*/  PRMT R3, R16, 0x8880, RZ ;  /* 0x0000888010037816 */ /* 0x001fca00000000ff */
[----:B------:R-:W-:-:S07]  /*c0c0*/  IMAD R2, R3, R18, RZ ;  /* 0x0000001203027224 */ /* 0x000fce00078e02ff */
.L_x_515:
[----:B------:R-:W-:Y:S05]  /*c0d0*/  BSYNC B1 ;  /* 0x0000000000017941 */ /* 0x000fea0003800000 */
.L_x_514:
[----:B0-----:R-:W-:Y:S01]  /*c0e0*/  @!P6 IMAD R3, R138, R17, R2 ;  /* 0x000000118a03e224 */ /* 0x001fe200078e0202 */
[----:B------:R-:W-:Y:S04]  /*c0f0*/  BSSY B1, `(.L_x_516) ;  /* 0x0000006000017945 */ /* 0x000fe80003800000 */
[----:B------:R0:W-:Y:S01]  /*c100*/  @!P6 STG.E.U8 desc[UR36][R8.64+0xe0], R3 ;  /* 0x0000e0030800e986 */ /* 0x0001e2000c101124 */
[----:B------:R-:W-:Y:S05]  /*c110*/  @P1 BRA `(.L_x_517) ;  /* 0x00000000000c1947 */ /* 0x000fea0003800000 */
[----:B------:R-:W0:Y:S02]  /*c120*/  LDG.E.U8 R16, desc[UR36][R154.64+0xe1] ;  /* 0x0000e1249a107981 */ /* 0x000e24000c1e1100 */
[----:B0-----:R-:W-:-:S05]  /*c130*/  PRMT R3, R16, 0x8880, RZ ;  /* 0x0000888010037816 */ /* 0x001fca00000000ff */
[----:B------:R-:W-:-:S07]  /*c140*/  IMAD R2, R3, R18, RZ ;  /* 0x0000001203027224 */ /* 0x000fce00078e02ff */
.L_x_517:
[----:B------:R-:W-:Y:S05]  /*c150*/  BSYNC B1 ;  /* 0x0000000000017941 */ /* 0x000fea0003800000 */
.L_x_516:
        /* <DEDUP_REMOVED lines=12> */
.L_x_519:
[----:B------:R-:W-:Y:S05]  /*c220*/  BSYNC B1 ;  /* 0x0000000000017941 */ /* 0x000fea0003800000 */
.L_x_518:
[----:B0-----:R-:W-:Y:S01]  /*c230*/  @!P5 IMAD R3, R140, R17, R2 ;  /* 0x000000118c03d224 */ /* 0x001fe200078e0202 */
[----:B------:R-:W-:Y:S04]  /*c240*/  BSSY B1, `(.L_x_520) ;  /* 0x0000006000017945 */ /* 0x000fe80003800000 */
[----:B------:R0:W-:Y:S01]  /*c250*/  @!P5 STG.E.U8 desc[UR36][R6.64+0xe8], R3 ;  /* 0x0000e8030600d986 */ /* 0x0001e2000c101124 */
[----:B------:R-:W-:Y:S05]  /*c260*/  @P3 BRA `(.L_x_521) ;  /* 0x00000000000c3947 */ /* 0x000fea0003800000 */
[----:B------:R-:W0:Y:S02]  /*c270*/  LDG.E.U8 R16, desc[UR36][R14.64+0xe9] ;  /* 0x0000e9240e107981 */ /* 0x000e24000c1e1100 */
[----:B0-----:R-:W-:-:S05]  /*c280*/  PRMT R3, R16, 0x8880, RZ ;  /* 0x0000888010037816 */ /* 0x001fca00000000ff */
[----:B------:R-:W-:-:S07]  /*c290*/  IMAD R2, R3, R18, RZ ;  /* 0x0000001203027224 */ /* 0x000fce00078e02ff */
.L_x_521:
[----:B------:R-:W-:Y:S05]  /*c2a0*/  BSYNC B1 ;  /* 0x0000000000017941 */ /* 0x000fea0003800000 */
.L_x_520:
[----:B------:R-:W-:Y:S01]  /*c2b0*/  @!P3 IMAD R141, R141, R17, R2 ;  /* 0x000000118d8db224 */ /* 0x000fe200078e0202 */
[----:B------:R-:W-:Y:S04]  /*c2c0*/  BSSY B1, `(.L_x_522) ;  /* 0x0000006000017945 */ /* 0x000fe80003800000 */
[----:B------:R0:W-:Y:S01]  /*c2d0*/  @!P3 STG.E.U8 desc[UR36][R6.64+0xe9], R141 ;  /* 0x0000e98d0600b986 */ /* 0x0001e2000c101124 */
[----:B------:R-:W-:Y:S05]  /*c2e0*/  @P1 BRA `(.L_x_523) ;  /* 0x00000000000c1947 */ /* 0x000fea0003800000 */
[----:B------:R-:W0:Y:S02]  /*c2f0*/  LDG.E.U8 R16, desc[UR36][R154.64+0xe8] ;  /* 0x0000e8249a107981 */ /* 0x000e24000c1e1100 */
[----:B0-----:R-:W-:-:S05]  /*c300*/  PRMT R3, R16, 0x8880, RZ ;  /* 0x0000888010037816 */ /* 0x001fca00000000ff */
[----:B------:R-:W-:-:S07]  /*c310*/  IMAD R2, R3, R18, RZ ;  /* 0x0000001203027224 */ /* 0x000fce00078e02ff */
.L_x_523:
[----:B------:R-:W-:Y:S05]  /*c320*/  BSYNC B1 ;  /* 0x0000000000017941 */ /* 0x000fea0003800000 */
.L_x_522:
[----:B0-----:R-:W-:Y:S01]  /*c330*/  @!P1 IMAD R3, R142, R17, R2 ;  /* 0x000000118e039224 */ /* 0x001fe200078e0202 */
[----:B------:R-:W-:Y:S04]  /*c340*/  BSSY B1, `(.L_x_524) ;  /* 0x0000006000017945 */ /* 0x000fe80003800000 */
[----:B------:R0:W-:Y:S01]  /*c350*/  @!P1 STG.E.U8 desc[UR36][R8.64+0xe8], R3 ;  /* 0x0000e80308009986 */ /* 0x0001e2000c101124 */
[----:B------:R-:W-:Y:S05]  /*c360*/  @P6 BRA `(.L_x_525) ;  /* 0x00000000000c6947 */ /* 0x000fea0003800000 */
[----:B------:R-:W0:Y:S02]  /*c370*/  LDG.E.U8 R16, desc[UR36][R154.64+0xe9] ;  /* 0x0000e9249a107981 */ /* 0x000e24000c1e1100 */
[----:B0-----:R-:W-:-:S05]  /*c380*/  PRMT R3, R16, 0x8880, RZ ;  /* 0x0000888010037816 */ /* 0x001fca00000000ff */
[----:B------:R-:W-:-:S07]  /*c390*/  IMAD R2, R3, R18, RZ ;  /* 0x0000001203027224 */ /* 0x000fce00078e02ff */
.L_x_525:
[----:B------:R-:W-:Y:S05]  /*c3a0*/  BSYNC B1 ;  /* 0x0000000000017941 */ /* 0x000fea0003800000 */
.L_x_524:
[----:B------:R-:W-:Y:S01]  /*c3b0*/  @!P6 IMAD R143, R143, R17, R2 ;  /* 0x000000118f8fe224 */ /* 0x000fe200078e0202 */
[----:B------:R-:W-:Y:S04]  /*c3c0*/  BSSY B1, `(.L_x_526) ;  /* 0x0000006000017945 */ /* 0x000fe80003800000 */
[----:B------:R0:W-:Y:S01]  /*c3d0*/  @!P6 STG.E.U8 desc[UR36][R8.64+0xe9], R143 ;  /* 0x0000e98f0800e986 */ /* 0x0001e2000c101124 */
[----:B------:R-:W-:Y:S05]  /*c3e0*/  @P4 BRA `(.L_x_527) ;  /* 0x00000000000c4947 */ /* 0x000fea0003800000 */
[----:B------:R-:W0:Y:S02]  /*c3f0*/  LDG.E.U8 R16, desc[UR36][R14.64+0xf0] ;  /* 0x0000f0240e107981 */ /* 0x000e24000c1e1100 */
[----:B0-----:R-:W-:-:S05]  /*c400*/  PRMT R3, R16, 0x8880, RZ ;  /* 0x0000888010037816 */ /* 0x001fca00000000ff */
[----:B------:R-:W-:-:S07]  /*c410*/  IMAD R2, R3, R18, RZ ;  /* 0x0000001203027224 */ /* 0x000fce00078e02ff */
.L_x_527:
[----:B------:R-:W-:Y:S05]  /*c420*/  BSYNC B1 ;  /* 0x0000000000017941 */ /* 0x000fea0003800000 */
.L_x_526:
[----:B------:R-:W-:Y:S01]  /*c430*/  ISETP.LT.OR P3, PT, R0, 0xf2, !P2 ;  /* 0x000000f20000780c */ /* 0x000fe20005761670 */
[----:B0-----:R-:W-:Y:S01]  /*c440*/  @!P4 IMAD R3, R144, R17, R2 ;  /* 0x000000119003c224 */ /* 0x001fe200078e0202 */
[----:B------:R-:W-:Y:S01]  /*c450*/  BSSY B1, `(.L_x_528) ;  /* 0x000000b000017945 */ /* 0x000fe20003800000 */
[C---:B------:R-:W-:Y:S02]  /*c460*/  ISETP.LT.OR P1, PT, R0.reuse, 0xf1, !P0 ;  /* 0x000000f10000780c */ /* 0x040fe40004721670 */
[C---:B------:R-:W-:Y:S01]  /*c470*/  ISETP.LT.OR P5, PT, R0.reuse, 0xf2, !P0 ;  /* 0x000000f20000780c */ /* 0x040fe200047a1670 */
[----:B------:R0:W-:Y:S01]  /*c480*/  @!P4 STG.E.U8 desc[UR36][R6.64+0xf0], R3 ;  /* 0x0000f0030600c986 */ /* 0x0001e2000c101124 */
[C---:B------:R-:W-:Y:S02]  /*c490*/  ISETP.LT.OR P4, PT, R0.reuse, 0xf9, !P2 ;  /* 0x000000f90000780c */ /* 0x040fe40005781670 */
[C---:B------:R-:W-:Y:S02]  /*c4a0*/  ISETP.LT.OR P2, PT, R0.reuse, 0xfa, !P2 ;  /* 0x000000fa0000780c */ /* 0x040fe40005741670 */
[----:B------:R-:W-:-:S02]  /*c4b0*/  ISETP.LT.OR P6, PT, R0, 0xf9, !P0 ;  /* 0x000000f90000780c */ /* 0x000fc400047c1670 */
[----:B------:R-:W-:Y:S11]  /*c4c0*/  @P3 BRA `(.L_x_529) ;  /* 0x00000000000c3947 */ /* 0x000ff60003800000 */
[----:B------:R-:W0:Y:S02]  /*c4d0*/  LDG.E.U8 R16, desc[UR36][R14.64+0xf1] ;  /* 0x0000f1240e107981 */ /* 0x000e24000c1e1100 */
[----:B0-----:R-:W-:-:S05]  /*c4e0*/  PRMT R3, R16, 0x8880, RZ ;  /* 0x0000888010037816 */ /* 0x001fca00000000ff */
[----:B------:R-:W-:-:S07]  /*c4f0*/  IMAD R2, R3, R18, RZ ;  /* 0x0000001203027224 */ /* 0x000fce00078e02ff */
.L_x_529:
[----:B------:R-:W-:Y:S05]  /*c500*/  BSYNC B1 ;  /* 0x0000000000017941 */ /* 0x000fea0003800000 */
.L_x_528:
[----:B------:R-:W-:Y:S01]  /*c510*/  @!P3 IMAD R145, R145, R17, R2 ;  /* 0x000000119191b224 */ /* 0x000fe200078e0202 */
[----:B------:R-:W-:Y:S04]  /*c520*/  BSSY B1, `(.L_x_530) ;  /* 0x0000006000017945 */ /* 0x000fe80003800000 */
[----:B------:R0:W-:Y:S01]  /*c530*/  @!P3 STG.E.U8 desc[UR36][R6.64+0xf1], R145 ;  /* 0x0000f1910600b986 */ /* 0x0001e2000c101124 */
[----:B------:R-:W-:Y:S05]  /*c540*/  @P1 BRA `(.L_x_531) ;  /* 0x00000000000c1947 */ /* 0x000fea0003800000 */
[----:B------:R-:W0:Y:S02]  /*c550*/  LDG.E.U8 R16, desc[UR36][R154.64+0xf0] ;  /* 0x0000f0249a107981 */ /* 0x000e24000c1e1100 */
[----:B0-----:R-:W-:-:S05]  /*c560*/  PRMT R3, R16, 0x8880, RZ ;  /* 0x0000888010037816 */ /* 0x001fca00000000ff */
[----:B------:R-:W-:-:S07]  /*c570*/  IMAD R2, R3, R18, RZ ;  /* 0x0000001203027224 */ /* 0x000fce00078e02ff */
.L_x_531:
[----:B------:R-:W-:Y:S05]  /*c580*/  BSYNC B1 ;  /* 0x0000000000017941 */ /* 0x000fea0003800000 */
.L_x_530:
[----:B0-----:R-:W-:Y:S01]  /*c590*/  @!P1 IMAD R3, R146, R17, R2 ;  /* 0x0000001192039224 */ /* 0x001fe200078e0202 */
[----:B------:R-:W-:Y:S04]  /*c5a0*/  BSSY B1, `(.L_x_532) ;  /* 0x0000006000017945 */ /* 0x000fe80003800000 */
[----:B------:R0:W-:Y:S01]  /*c5b0*/  @!P1 STG.E.U8 desc[UR36][R8.64+0xf0], R3 ;  /* 0x0000f00308009986 */ /* 0x0001e2000c101124 */
[----:B------:R-:W-:Y:S05]  /*c5c0*/  @P5 BRA `(.L_x_533) ;  /* 0x00000000000c5947 */ /* 0x000fea0003800000 */
[----:B------:R-:W0:Y:S02]  /*c5d0*/  LDG.E.U8 R16, desc[UR36][R154.64+0xf1] ;  /* 0x0000f1249a107981 */ /* 0x000e24000c1e1100 */
[----:B0-----:R-:W-:-:S05]  /*c5e0*/  PRMT R3, R16, 0x8880, RZ ;  /* 0x0000888010037816 */ /* 0x001fca00000000ff */
[----:B------:R-:W-:-:S07]  /*c5f0*/  IMAD R2, R3, R18, RZ ;  /* 0x0000001203027224 */ /* 0x000fce00078e02ff */
.L_x_533:
[----:B------:R-:W-:Y:S05]  /*c600*/  BSYNC B1 ;  /* 0x0000000000017941 */ /* 0x000fea0003800000 */
.L_x_532:
[----:B------:R-:W-:Y:S01]  /*c610*/  @!P5 IMAD R147, R147, R17, R2 ;  /* 0x000000119393d224 */ /* 0x000fe200078e0202 */
[----:B------:R-:W-:Y:S04]  /*c620*/  BSSY B1, `(.L_x_534) ;  /* 0x0000006000017945 */ /* 0x000fe80003800000 */
[----:B------:R0:W-:Y:S01]  /*c630*/  @!P5 STG.E.U8 desc[UR36][R8.64+0xf1], R147 ;  /* 0x0000f1930800d986 */ /* 0x0001e2000c101124 */
[----:B------:R-:W-:Y:S05]  /*c640*/  @P4 BRA `(.L_x_535) ;  /* 0x00000000000c4947 */ /* 0x000fea0003800000 */
[----:B------:R-:W0:Y:S02]  /*c650*/  LDG.E.U8 R16, desc[UR36][R14.64+0xf8] ;  /* 0x0000f8240e107981 */ /* 0x000e24000c1e1100 */
[----:B0-----:R-:W-:-:S05]  /*c660*/  PRMT R3, R16, 0x8880, RZ ;  /* 0x0000888010037816 */ /* 0x001fca00000000ff */
[----:B------:R-:W-:-:S07]  /*c670*/  IMAD R2, R3, R18, RZ ;  /* 0x0000001203027224 */ /* 0x000fce00078e02ff */
.L_x_535:
[----:B------:R-:W-:Y:S05]  /*c680*/  BSYNC B1 ;  /* 0x0000000000017941 */ /* 0x000fea0003800000 */
.L_x_534:
[----:B0-----:R-:W-:Y:S01]  /*c690*/  @!P4 IMAD R3, R148, R17, R2 ;  /* 0x000000119403c224 */ /* 0x001fe200078e0202 */
[----:B------:R-:W-:Y:S04]  /*c6a0*/  BSSY B1, `(.L_x_536) ;  /* 0x0000006000017945 */ /* 0x000fe80003800000 */
[----:B------:R0:W-:Y:S01]  /*c6b0*/  @!P4 STG.E.U8 desc[UR36][R6.64+0xf8], R3 ;  /* 0x0000f8030600c986 */ /* 0x0001e2000c101124 */
[----:B------:R-:W-:Y:S05]  /*c6c0*/  @P2 BRA `(.L_x_537) ;  /* 0x00000000000c2947 */ /* 0x000fea0003800000 */
[----:B------:R-:W0:Y:S02]  /*c6d0*/  LDG.E.U8 R16, desc[UR36][R14.64+0xf9] ;  /* 0x0000f9240e107981 */ /* 0x000e24000c1e1100 */
[----:B0-----:R-:W-:-:S05]  /*c6e0*/  PRMT R3, R16, 0x8880, RZ ;  /* 0x0000888010037816 */ /* 0x001fca00000000ff */
[----:B------:R-:W-:-:S07]  /*c6f0*/  IMAD R2, R3, R18, RZ ;  /* 0x0000001203027224 */ /* 0x000fce00078e02ff */
.L_x_537:
[----:B------:R-:W-:Y:S05]  /*c700*/  BSYNC B1 ;  /* 0x0000000000017941 */ /* 0x000fea0003800000 */
.L_x_536:
[----:B------:R-:W-:Y:S01]  /*c710*/  @!P2 IMAD R149, R149, R17, R2 ;  /* 0x000000119595a224 */ /* 0x000fe200078e0202 */
[----:B------:R-:W-:Y:S04]  /*c720*/  BSSY B1, `(.L_x_538) ;  /* 0x0000006000017945 */ /* 0x000fe80003800000 */
[----:B------:R0:W-:Y:S01]  /*c730*/  @!P2 STG.E.U8 desc[UR36][R6.64+0xf9], R149 ;  /* 0x0000f9950600a986 */ /* 0x0001e2000c101124 */
[----:B------:R-:W-:Y:S05]  /*c740*/  @P6 BRA `(.L_x_539) ;  /* 0x00000000000c6947 */ /* 0x000fea0003800000 */
[----:B------:R-:W0:Y:S02]  /*c750*/  LDG.E.U8 R16, desc[UR36][R154.64+0xf8] ;  /* 0x0000f8249a107981 */ /* 0x000e24000c1e1100 */
[----:B0-----:R-:W-:-:S05]  /*c760*/  PRMT R3, R16, 0x8880, RZ ;  /* 0x0000888010037816 */ /* 0x001fca00000000ff */
[----:B------:R-:W-:-:S07]  /*c770*/  IMAD R2, R3, R18, RZ ;  /* 0x0000001203027224 */ /* 0x000fce00078e02ff */
.L_x_539:
[----:B------:R-:W-:Y:S05]  /*c780*/  BSYNC B1 ;  /* 0x0000000000017941 */ /* 0x000fea0003800000 */
.L_x_538:
[----:B0-----:R-:W-:Y:S01]  /*c790*/  @!P6 IMAD R3, R150, R17, R2 ;  /* 0x000000119603e224 */ /* 0x001fe200078e0202 */
[----:B------:R-:W-:Y:S01]  /*c7a0*/  ISETP.LT.OR P0, PT, R0, 0xfa, !P0 ;  /* 0x000000fa0000780c */ /* 0x000fe20004701670 */
[----:B------:R-:W-:Y:S03]  /*c7b0*/  BSSY B1, `(.L_x_540) ;  /* 0x0000006000017945 */ /* 0x000fe60003800000 */
[----:B------:R0:W-:Y:S09]  /*c7c0*/  @!P6 STG.E.U8 desc[UR36][R8.64+0xf8], R3 ;  /* 0x0000f8030800e986 */ /* 0x0001f2000c101124 */
[----:B------:R-:W-:Y:S05]  /*c7d0*/  @P0 BRA `(.L_x_541) ;  /* 0x00000000000c0947 */ /* 0x000fea0003800000 */
[----:B------:R-:W0:Y:S02]  /*c7e0*/  LDG.E.U8 R16, desc[UR36][R154.64+0xf9] ;  /* 0x0000f9249a107981 */ /* 0x000e24000c1e1100 */
[----:B0-----:R-:W-:-:S05]  /*c7f0*/  PRMT R3, R16, 0x8880, RZ ;  /* 0x0000888010037816 */ /* 0x001fca00000000ff */
[----:B------:R-:W-:-:S07]  /*c800*/  IMAD R2, R3, R18, RZ ;  /* 0x0000001203027224 */ /* 0x000fce00078e02ff */
.L_x_541:
[----:B------:R-:W-:Y:S05]  /*c810*/  BSYNC B1 ;  /* 0x0000000000017941 */ /* 0x000fea0003800000 */
.L_x_540:
[----:B------:R-:W-:Y:S01]  /*c820*/  IMAD R151, R151, R17, R2 ;  /* 0x0000001197977224 */ /* 0x000fe200078e0202 */
[----:B------:R-:W-:Y:S06]  /*c830*/  @P0 BRA `(.L_x_542) ;  /* 0x0000003800180947 */ /* 0x000fec0003800000 */
[----:B------:R0:W-:Y:S01]  /*c840*/  STG.E.U8 desc[UR36][R8.64+0xf9], R151 ;  /* 0x0000f99708007986 */ /* 0x0001e2000c101124 */
[----:B------:R-:W-:Y:S05]  /*c850*/  BRA `(.L_x_542) ;  /* 0x0000003800107947 */ /* 0x000fea0003800000 */
.L_x_29:
[----:B------:R-:W2:Y:S04]  /*c860*/  LDL.LU R2, [R1] ;  /* 0x0000000001027983 */ /* 0x000ea80000300800 */
[----:B------:R-:W3:Y:S04]  /*c870*/  LDL.LU R3, [R1+0xc] ;  /* 0x00000c0001037983 */ /* 0x000ee80000300800 */
[----:B------:R-:W4:Y:S04]  /*c880*/  LDL.LU R12, [R1+0x14] ;  /* 0x00001400010c7983 */ /* 0x000f280000300800 */
[----:B------:R-:W5:Y:S04]  /*c890*/  LDL.LU R13, [R1+0x8c] ;  /* 0x00008c00010d7983 */ /* 0x000f680000300800 */
        /* <DEDUP_REMOVED lines=63> */
[----:B------:R-:W5:Y:S01]  /*cc90*/  LDL.LU R176, [R1+0x194] ;  /* 0x0001940001b07983 */ /* 0x000f620000300800 */
[----:B------:R-:W-:-:S03]  /*cca0*/  ISETP.GE.AND P0, PT, R19, 0x1, PT ;  /* 0x000000011300780c */ /* 0x000fc60003f06270 */
[----:B------:R-:W5:Y:S04]  /*ccb0*/  LDL.LU R175, [R1+0x198] ;  /* 0x0001980001af7983 */ /* 0x000f680000300800 */
[----:B------:R-:W5:Y:S04]  /*ccc0*/  LDL.LU R174, [R1+0x19c] ;  /* 0x00019c0001ae7983 */ /* 0x000f680000300800 */
[----:B------:R-:W5:Y:S04]  /*ccd0*/  LDL.LU R173, [R1+0x1a0] ;  /* 0x0001a00001ad7983 */ /* 0x000f680000300800 */
[----:B------:R-:W5:Y:S01]  /*cce0*/  LDL.LU R172, [R1+0x1a4] ;  /* 0x0001a40001ac7983 */ /* 0x000f620000300800 */
[----:B------:R-:W-:-:S03]  /*ccf0*/  ISETP.LT.OR P1, PT, R0, 0x1, !P0 ;  /* 0x000000010000780c */ /* 0x000fc60004721670 */
        /* <DEDUP_REMOVED lines=13> */
[----:B--2---:R-:W-:-:S03]  /*cdd0*/  @!P1 IMAD R2, R2, R17, RZ ;  /* 0x0000001102029224 */ /* 0x004fc600078e02ff */
[----:B------:R-:W2:Y:S04]  /*cde0*/  LDL.LU R158, [R1+0x1dc] ;  /* 0x0001dc00019e7983 */ /* 0x000ea80000300800 */
        /* <DEDUP_REMOVED lines=8> */
[----:B------:R0:W-:Y:S04]  /*ce70*/  @!P1 STG.E.U8 desc[UR36][R4.64], R2 ;  /* 0x0000000204009986 */ /* 0x0001e8000c101124 */
[----:B0-----:R-:W3:Y:S01]  /*ce80*/  LDL.LU R2, [R1+0x4] ;  /* 0x0000040001027983 */ /* 0x001ee20000300800 */
[----:B------:R-:W-:-:S02]  /*ce90*/  ISETP.LT.OR P1, PT, R0, 0x2, !P0 ;  /* 0x000000020000780c */ /* 0x000fc40004721670 */
[----:B------:R-:W-:-:S11]  /*cea0*/  ISETP.GE.AND P2, PT, R19, 0x9, PT ;  /* 0x000000091300780c */ /* 0x000fd60003f46270 */
[----:B---3--:R-:W-:-:S05]  /*ceb0*/  @!P1 IMAD R2, R2, R17, RZ ;  /* 0x0000001102029224 */ /* 0x008fca00078e02ff */
[----:B------:R0:W-:Y:S04]  /*cec0*/  @!P1 STG.E.U8 desc[UR36][R4.64+0x1], R2 ;  /* 0x0000010204009986 */ /* 0x0001e8000c101124 */
[----:B0-----:R-:W3:Y:S01]  /*ced0*/  LDL.LU R2, [R1+0x8] ;  /* 0x0000080001027983 */ /* 0x001ee20000300800 */
[C---:B------:R-:W-:Y:S02]  /*cee0*/  ISETP.LT.OR P1, PT, R0.reuse, 0x1, !P2 ;  /* 0x000000010000780c */ /* 0x040fe40005721670 */
[C---:B------:R-:W-:Y:S02]  /*cef0*/  ISETP.LT.OR P3, PT, R0.reuse, 0x2, !P2 ;  /* 0x000000020000780c */ /* 0x040fe40005761670 */
[----:B------:R-:W-:-:S09]  /*cf00*/  ISETP.LT.OR P4, PT, R0, 0x9, !P0 ;  /* 0x000000090000780c */ /* 0x000fd20004781670 */
[----:B---3--:R-:W-:-:S05]  /*cf10*/  @!P1 IMAD R2, R2, R17, RZ ;  /* 0x0000001102029224 */ /* 0x008fca00078e02ff */
[----:B------:R0:W-:Y:S04]  /*cf20*/  @!P1 STG.E.U8 desc[UR36][R10.64], R2 ;  /* 0x000000020a009986 */ /* 0x0001e8000c101124 */
[----:B0-----:R-:W3:Y:S01]  /*cf30*/  LDL.LU R2, [R1+0x10] ;  /* 0x0000100001027983 */ /* 0x001ee20000300800 */
[----:B------:R-:W-:Y:S01]  /*cf40*/  @!P3 IMAD R3, R3, R17, RZ ;  /* 0x000000110303b224 */ /* 0x000fe200078e02ff */
[C---:B------:R-:W-:Y:S02]  /*cf50*/  ISETP.LT.OR P1, PT, R0.reuse, 0xa, !P0 ;  /* 0x0000000a0000780c */ /* 0x040fe40004721670 */
[C---:B------:R-:W-:Y:S02]  /*cf60*/  ISETP.LT.OR P5, PT, R0.reuse, 0x9, !P2 ;  /* 0x000000090000780c */ /* 0x040fe400057a1670 */
[----:B------:R0:W-:Y:S01]  /*cf70*/  @!P3 STG.E.U8 desc[UR36][R10.64+0x1], R3 ;  /* 0x000001030a00b986 */ /* 0x0001e2000c101124 */
[----:B------:R-:W-:-:S03]  /*cf80*/  ISETP.LT.OR P6, PT, R0, 0xa, !P2 ;  /* 0x0000000a0000780c */ /* 0x000fc600057c1670 */
[----:B0-----:R-:W5:Y:S01]  /*cf90*/  LDL.LU R3, [R1+0x18] ;  /* 0x0000180001037983 */ /* 0x001f620000300800 */
[----:B---3--:R-:W-:-:S05]  /*cfa0*/  @!P4 IMAD R2, R2, R17, RZ ;  /* 0x000000110202c224 */ /* 0x008fca00078e02ff */
[----:B------:R0:W-:Y:S04]  /*cfb0*/  @!P4 STG.E.U8 desc[UR36][R4.64+0x8], R2 ;  /* 0x000008020400c986 */ /* 0x0001e8000c101124 */
[----:B0-----:R-:W3:Y:S01]  /*cfc0*/  LDL.LU R2, [R1+0x1c] ;  /* 0x00001c0001027983 */ /* 0x001ee20000300800 */
[-C--:B----4-:R-:W-:Y:S02]  /*cfd0*/  @!P1 IMAD R12, R12, R17.reuse, RZ ;  /* 0x000000110c0c9224 */ /* 0x090fe400078e02ff */
[----:B-----5:R-:W-:-:S03]  /*cfe0*/  @!P5 IMAD R3, R3, R17, RZ ;  /* 0x000000110303d224 */ /* 0x020fc600078e02ff */
[----:B------:R0:W-:Y:S04]  /*cff0*/  @!P1 STG.E.U8 desc[UR36][R4.64+0x9], R12 ;  /* 0x0000090c04009986 */ /* 0x0001e8000c101124 */
[----:B------:R1:W-:Y:S04]  /*d000*/  @!P5 STG.E.U8 desc[UR36][R10.64+0x8], R3 ;  /* 0x000008030a00d986 */ /* 0x0003e8000c101124 */
[----:B0-----:R-:W4:Y:S04]  /*d010*/  LDL.LU R12, [R1+0x28] ;  /* 0x00002800010c7983 */ /* 0x001f280000300800 */
[----:B-1----:R-:W5:Y:S01]  /*d020*/  LDL.LU R3, [R1+0x20] ;  /* 0x0000200001037983 */ /* 0x002f620000300800 */
[----:B---3--:R-:W-:-:S05]  /*d030*/  @!P6 IMAD R2, R2, R17, RZ ;  /* 0x000000110202e224 */ /* 0x008fca00078e02ff */
[----:B------:R0:W-:Y:S04]  /*d040*/  @!P6 STG.E.U8 desc[UR36][R10.64+0x9], R2 ;  /* 0x000009020a00e986 */ /* 0x0001e8000c101124 */
[----:B0-----:R-:W3:Y:S01]  /*d050*/  LDL.LU R2, [R1+0x24] ;  /* 0x0000240001027983 */ /* 0x001ee20000300800 */
[C---:B------:R-:W-:Y:S02]  /*d060*/  ISETP.LT.OR P3, PT, R0.reuse, 0x11, !P0 ;  /* 0x000000110000780c */ /* 0x040fe40004761670 */
[----:B------:R-:W-:-:S11]  /*d070*/  ISETP.LT.OR P4, PT, R0, 0x12, !P0 ;  /* 0x000000120000780c */ /* 0x000fd60004781670 */
[----:B-----5:R-:W-:-:S05]  /*d080*/  @!P3 IMAD R3, R3, R17, RZ ;  /* 0x000000110303b224 */ /* 0x020fca00078e02ff */
[----:B------:R0:W-:Y:S04]  /*d090*/  @!P3 STG.E.U8 desc[UR36][R4.64+0x10], R3 ;  /* 0x000010030400b986 */ /* 0x0001e8000c101124 */
[----:B0-----:R-:W5:Y:S01]  /*d0a0*/  LDL.LU R3, [R1+0x2c] ;  /* 0x00002c0001037983 */ /* 0x001f620000300800 */
[----:B---3--:R-:W-:-:S05]  /*d0b0*/  @!P4 IMAD R2, R2, R17, RZ ;  /* 0x000000110202c224 */ /* 0x008fca00078e02ff */
[----:B------:R0:W-:Y:S04]  /*d0c0*/  @!P4 STG.E.U8 desc[UR36][R4.64+0x11], R2 ;  /* 0x000011020400c986 */ /* 0x0001e8000c101124 */
[----:B0-----:R-:W3:Y:S01]  /*d0d0*/  LDL.LU R2, [R1+0x30] ;  /* 0x0000300001027983 */ /* 0x001ee20000300800 */
[C---:B------:R-:W-:Y:S02]  /*d0e0*/  ISETP.LT.OR P1, PT, R0.reuse, 0x11, !P2 ;  /* 0x000000110000780c */ /* 0x040fe40005721670 */
[C---:B------:R-:W-:Y:S02]  /*d0f0*/  ISETP.LT.OR P5, PT, R0.reuse, 0x12, !P2 ;  /* 0x000000120000780c */ /* 0x040fe400057a1670 */
[----:B------:R-:W-:-:S09]  /*d100*/  ISETP.LT.OR P6, PT, R0, 0x19, !P0 ;  /* 0x000000190000780c */ /* 0x000fd200047c1670 */
        /* <DEDUP_REMOVED lines=38> */
[----:B------:R-:W-:-:S13]  /*d370*/  ISETP.LT.OR P6, PT, R0, 0x2a, !P0 ;  /* 0x0000002a0000780c */ /* 0x000fda00047c1670 */
[----:B-----5:R-:W-:-:S05]  /*d380*/  @!P6 IMAD R3, R3, R17, RZ ;  /* 0x000000110303e224 */ /* 0x020fca00078e02ff */
[----:B------:R-:W-:Y:S01]  /*d390*/  @!P6 STG.E.U8 desc[UR36][R4.64+0x29], R3 ;  /* 0x000029030400e986 */ /* 0x000fe2000c101124 */
[----:B---3--:R-:W-:-:S05]  /*d3a0*/  @!P5 IMAD R2, R2, R17, RZ ;  /* 0x000000110202d224 */ /* 0x008fca00078e02ff */
[----:B------:R0:W-:Y:S04]  /*d3b0*/  @!P5 STG.E.U8 desc[UR36][R4.64+0x28], R2 ;  /* 0x000028020400d986 */ /* 0x0001e8000c101124 */
[----:B0-----:R-:W3:Y:S04]  /*d3c0*/  LDL.LU R2, [R1+0x58] ;  /* 0x0000580001027983 */ /* 0x001ee80000300800 */
[----:B------:R-:W5:Y:S01]  /*d3d0*/  LDL.LU R3, [R1+0x5c] ;  /* 0x00005c0001037983 */ /* 0x000f620000300800 */
[C---:B------:R-:W-:Y:S02]  /*d3e0*/  ISETP.LT.OR P1, PT, R0.reuse, 0x29, !P2 ;  /* 0x000000290000780c */ /* 0x040fe40005721670 */
[----:B------:R-:W-:-:S11]  /*d3f0*/  ISETP.LT.OR P3, PT, R0, 0x2a, !P2 ;  /* 0x0000002a0000780c */ /* 0x000fd60005761670 */
[----:B---3--:R-:W-:-:S05]  /*d400*/  @!P1 IMAD R2, R2, R17, RZ ;  /* 0x0000001102029224 */ /* 0x008fca00078e02ff */
[----:B------:R0:W-:Y:S04]  /*d410*/  @!P1 STG.E.U8 desc[UR36][R10.64+0x28], R2 ;  /* 0x000028020a009986 */ /* 0x0001e8000c101124 */
[----:B0-----:R-:W3:Y:S01]  /*d420*/  LDL.LU R2, [R1+0x60] ;  /* 0x0000600001027983 */ /* 0x001ee20000300800 */
[----:B-----5:R-:W-:-:S05]  /*d430*/  @!P3 IMAD R3, R3, R17, RZ ;  /* 0x000000110303b224 */ /* 0x020fca00078e02ff */
[----:B------:R0:W-:Y:S04]  /*d440*/  @!P3 STG.E.U8 desc[UR36][R10.64+0x29], R3 ;  /* 0x000029030a00b986 */ /* 0x0001e8000c101124 */
[----:B0-----:R-:W5:Y:S01]  /*d450*/  LDL.LU R3, [R1+0x68] ;  /* 0x0000680001037983 */ /* 0x001f620000300800 */
[C---:B------:R-:W-:Y:S02]  /*d460*/  ISETP.LT.OR P4, PT, R0.reuse, 0x31, !P0 ;  /* 0x000000310000780c */ /* 0x040fe40004781670 */
[C---:B------:R-:W-:Y:S02]  /*d470*/  ISETP.LT.OR P5, PT, R0.reuse, 0x32, !P0 ;  /* 0x000000320000780c */ /* 0x040fe400047a1670 */
[----:B------:R-:W-:-:S11]  /*d480*/  ISETP.LT.OR P6, PT, R0, 0x31, !P2 ;  /* 0x000000310000780c */ /* 0x000fd600057c1670 */
[----:B----4-:R-:W-:-:S05]  /*d490*/  @!P5 IMAD R12, R12, R17, RZ ;  /* 0x000000110c0cd224 */ /* 0x010fca00078e02ff */
[----:B------:R-:W-:Y:S01]  /*d4a0*/  @!P5 STG.E.U8 desc[UR36][R4.64+0x31], R12 ;  /* 0x0000310c0400d986 */ /* 0x000fe2000c101124 */
[----:B---3--:R-:W-:-:S05]  /*d4b0*/  @!P4 IMAD R2, R2, R17, RZ ;  /* 0x000000110202c224 */ /* 0x008fca00078e02ff */
[----:B------:R0:W-:Y:S04]  /*d4c0*/  @!P4 STG.E.U8 desc[UR36][R4.64+0x30], R2 ;  /* 0x000030020400c986 */ /* 0x0001e8000c101124 */
[----:B0-----:R-:W3:Y:S01]  /*d4d0*/  LDL.LU R2, [R1+0x6c] ;  /* 0x00006c0001027983 */ /* 0x001ee20000300800 */
[----:B-----5:R-:W-:-:S03]  /*d4e0*/  @!P6 IMAD R3, R3, R17, RZ ;  /* 0x000000110303e224 */ /* 0x020fc600078e02ff */
[----:B------:R-:W4:Y:S04]  /*d4f0*/  LDL.LU R12, [R1+0x78] ;  /* 0x00007800010c7983 */ /* 0x000f280000300800 */
[----:B------:R0:W-:Y:S04]  /*d500*/  @!P6 STG.E.U8 desc[UR36][R10.64+0x30], R3 ;  /* 0x000030030a00e986 */ /* 0x0001e8000c101124 */
[----:B0-----:R-:W5:Y:S01]  /*d510*/  LDL.LU R3, [R1+0x70] ;  /* 0x0000700001037983 */ /* 0x001f620000300800 */
        /* <DEDUP_REMOVED lines=11> */
[-C--:B----4-:R-:W-:Y:S02]  /*d5d0*/  @!P5 IMAD R12, R12, R17.reuse, RZ ;  /* 0x000000110c0cd224 */ /* 0x090fe400078e02ff */
[----:B---3--:R-:W-:-:S05]  /*d5e0*/  @!P4 IMAD R2, R2, R17, RZ ;  /* 0x000000110202c224 */ /* 0x008fca00078e02ff */
[----:B------:R0:W-:Y:S04]  /*d5f0*/  @!P4 STG.E.U8 desc[UR36][R4.64+0x39], R2 ;  /* 0x000039020400c986 */ /* 0x0001e8000c101124 */
[----:B0-----:R-:W3:Y:S01]  /*d600*/  LDL.LU R2, [R1+0x80] ;  /* 0x0000800001027983 */ /* 0x001ee20000300800 */
[----:B-----5:R-:W-:-:S03]  /*d610*/  @!P6 IMAD R3, R3, R17, RZ ;  /* 0x000000110303e224 */ /* 0x020fc600078e02ff */
[----:B------:R0:W-:Y:S04]  /*d620*/  @!P5 STG.E.U8 desc[UR36][R10.64+0x38], R12 ;  /* 0x0000380c0a00d986 */ /* 0x0001e8000c101124 */
[----:B------:R1:W-:Y:S04]  /*d630*/  @!P6 STG.E.U8 desc[UR36][R10.64+0x39], R3 ;  /* 0x000039030a00e986 */ /* 0x0003e8000c101124 */
[----:B0-----:R-:W4:Y:S04]  /*d640*/  LDL.LU R12, [R1+0xa0] ;  /* 0x0000a000010c7983 */ /* 0x001f280000300800 */
[----:B-1----:R-:W5:Y:S01]  /*d650*/  LDL.LU R3, [R1+0x84] ;  /* 0x0000840001037983 */ /* 0x002f620000300800 */
[----:B------:R-:W-:-:S02]  /*d660*/  ISETP.LT.OR P1, PT, R0, 0x41, !P0 ;  /* 0x000000410000780c */ /* 0x000fc40004721670 */
        /* <DEDUP_REMOVED lines=9> */
[C---:B------:R-:W-:Y:S02]  /*d700*/  ISETP.LT.OR P6, PT, R0.reuse, 0x49, !P0 ;  /* 0x000000490000780c */ /* 0x040fe400047c1670 */
[----:B------:R-:W-:-:S02]  /*d710*/  ISETP.LT.OR P1, PT, R0, 0x4a, !P0 ;  /* 0x0000004a0000780c */ /* 0x000fc40004721670 */
[----:B------:R-:W-:-:S07]  /*d720*/  ISETP.LT.OR P3, PT, R0, 0x49, !P2 ;  /* 0x000000490000780c */ /* 0x000fce0005761670 */
[-C--:B------:R-:W-:Y:S02]  /*d730*/  @!P5 IMAD R13, R13, R17.reuse, RZ ;  /* 0x000000110d0dd224 */ /* 0x080fe400078e02ff */
[-C--:B------:R-:W-:Y:S02]  /*d740*/  @!P6 IMAD R15, R15, R17.reuse, RZ ;  /* 0x000000110f0fe224 */ /* 0x080fe400078e02ff */
[----:B------:R-:W-:Y:S01]  /*d750*/  @!P1 IMAD R21, R21, R17, RZ ;  /* 0x0000001115159224 */ /* 0x000fe200078e02ff */
[----:B------:R4:W-:Y:S01]  /*d760*/  @!P5 STG.E.U8 desc[UR36][R10.64+0x41], R13 ;  /* 0x0000410d0a00d986 */ /* 0x0009e2000c101124 */
[----:B------:R-:W-:-:S13]  /*d770*/  ISETP.LT.OR P5, PT, R0, 0x51, !P0 ;  /* 0x000000510000780c */ /* 0x000fda00047a1670 */
[-C--:B----4-:R-:W-:Y:S02]  /*d780*/  @!P5 IMAD R13, R12, R17.reuse, RZ ;  /* 0x000000110c0dd224 */ /* 0x090fe400078e02ff */
[----:B---3--:R-:W-:-:S05]  /*d790*/  @!P4 IMAD R2, R2, R17, RZ ;  /* 0x000000110202c224 */ /* 0x008fca00078e02ff */
[----:B------:R-:W-:Y:S01]  /*d7a0*/  @!P4 STG.E.U8 desc[UR36][R10.64+0x40], R2 ;  /* 0x000040020a00c986 */ /* 0x000fe2000c101124 */
[----:B------:R-:W-:-:S03]  /*d7b0*/  ISETP.LT.OR P4, PT, R0, 0x4a, !P2 ;  /* 0x0000004a0000780c */ /* 0x000fc60005781670 */
[----:B------:R0:W-:Y:S01]  /*d7c0*/  @!P6 STG.E.U8 desc[UR36][R4.64+0x48], R15 ;  /* 0x0000480f0400e986 */ /* 0x0001e2000c101124 */
[----:B------:R-:W-:-:S03]  /*d7d0*/  ISETP.LT.OR P6, PT, R0, 0x52, !P0 ;  /* 0x000000520000780c */ /* 0x000fc600047c1670 */
[----:B------:R-:W-:Y:S01]  /*d7e0*/  @!P1 STG.E.U8 desc[UR36][R4.64+0x49], R21 ;  /* 0x0000491504009986 */ /* 0x000fe2000c101124 */
[----:B------:R-:W-:-:S05]  /*d7f0*/  ISETP.LT.OR P1, PT, R0, 0x51, !P2 ;  /* 0x000000510000780c */ /* 0x000fca0005721670 */
[-C--:B------:R-:W-:Y:S02]  /*d800*/  @!P4 IMAD R23, R23, R17.reuse, RZ ;  /* 0x000000111717c224 */ /* 0x080fe400078e02ff */
[-C--:B-----5:R-:W-:Y:S02]  /*d810*/  @!P3 IMAD R3, R3, R17.reuse, RZ ;  /* 0x000000110303b224 */ /* 0x0a0fe400078e02ff */
[-C--:B0-----:R-:W-:Y:S01]  /*d820*/  @!P6 IMAD R15, R235, R17.reuse, RZ ;  /* 0x00000011eb0fe224 */ /* 0x081fe200078e02ff */
[----:B------:R-:W-:Y:S03]  /*d830*/  @!P4 STG.E.U8 desc[UR36][R10.64+0x49], R23 ;  /* 0x000049170a00c986 */ /* 0x000fe6000c101124 */
[----:B------:R-:W-:Y:S01]  /*d840*/  @!P1 IMAD R153, R153, R17, RZ ;  /* 0x0000001199999224 */ /* 0x000fe200078e02ff */
[----:B------:R0:W-:Y:S01]  /*d850*/  @!P3 STG.E.U8 desc[UR36][R10.64+0x48], R3 ;  /* 0x000048030a00b986 */ /* 0x0001e2000c101124 */
[----:B------:R-:W-:-:S02]  /*d860*/  ISETP.LT.OR P3, PT, R0, 0x52, !P2 ;  /* 0x000000520000780c */ /* 0x000fc40005761670 */
[C---:B------:R-:W-:Y:S01]  /*d870*/  ISETP.LT.OR P4, PT, R0.reuse, 0x59, !P0 ;  /* 0x000000590000780c */ /* 0x040fe20004781670 */
[----:B------:R1:W-:Y:S01]  /*d880*/  @!P5 STG.E.U8 desc[UR36][R4.64+0x50], R13 ;  /* 0x0000500d0400d986 */ /* 0x0003e2000c101124 */
[----:B------:R-:W-:-:S03]  /*d890*/  ISETP.LT.OR P5, PT, R0, 0x5a, !P0 ;  /* 0x0000005a0000780c */ /* 0x000fc600047a1670 */
[----:B------:R3:W-:Y:S01]  /*d8a0*/  @!P6 STG.E.U8 desc[UR36][R4.64+0x51], R15 ;  /* 0x0000510f0400e986 */ /* 0x0007e2000c101124 */
[----:B------:R-:W-:-:S03]  /*d8b0*/  ISETP.LT.OR P6, PT, R0, 0x59, !P2 ;  /* 0x000000590000780c */ /* 0x000fc600057c1670 */
[----:B------:R-:W-:Y:S01]  /*d8c0*/  @!P1 STG.E.U8 desc[UR36][R10.64+0x50], R153 ;  /* 0x000050990a009986 */ /* 0x000fe2000c101124 */
[----:B------:R-:W-:Y:S01]  /*d8d0*/  ISETP.LT.OR P1, PT, R0, 0x5a, !P2 ;  /* 0x0000005a0000780c */ /* 0x000fe20005721670 */
[-C--:B0-----:R-:W-:Y:S02]  /*d8e0*/  @!P3 IMAD R3, R234, R17.reuse, RZ ;  /* 0x00000011ea03b224 */ /* 0x081fe400078e02ff */
[-C--:B------:R-:W-:Y:S02]  /*d8f0*/  @!P4 IMAD R21, R233, R17.reuse, RZ ;  /* 0x00000011e915c224 */ /* 0x080fe400078e02ff */
[-C--:B-1----:R-:W-:Y:S01]  /*d900*/  @!P5 IMAD R13, R232, R17.reuse, RZ ;  /* 0x00000011e80dd224 */ /* 0x082fe200078e02ff */
[----:B------:R0:W-:Y:S03]  /*d910*/  @!P3 STG.E.U8 desc[UR36][R10.64+0x51], R3 ;  /* 0x000051030a00b986 */ /* 0x0001e6000c101124 */
[----:B---3--:R-:W-:Y:S01]  /*d920*/  @!P6 IMAD R15, R231, R17, RZ ;  /* 0x00000011e70fe224 */ /* 0x008fe200078e02ff */
[----:B------:R1:W-:Y:S01]  /*d930*/  @!P4 STG.E.U8 desc[UR36][R4.64+0x58], R21 ;  /* 0x000058150400c986 */ /* 0x0003e2000c101124 */
[----:B------:R-:W-:-:S02]  /*d940*/  ISETP.LT.OR P3, PT, R0, 0x61, !P0 ;  /* 0x000000610000780c */ /* 0x000fc40004761670 */
[----:B------:R-:W-:Y:S01]  /*d950*/  @!P1 IMAD R23, R230, R17, RZ ;  /* 0x00000011e6179224 */ /* 0x000fe200078e02ff */
        /* <DEDUP_REMOVED lines=8> */
[-C--:B-1----:R-:W-:Y:S02]  /*d9e0*/  @!P4 IMAD R21, R228, R17.reuse, RZ ;  /* 0x00000011e415c224 */ /* 0x082fe400078e02ff */
[-C--:B---3--:R-:W-:Y:S01]  /*d9f0*/  @!P5 IMAD R13, R227, R17.reuse, RZ ;  /* 0x00000011e30dd224 */ /* 0x088fe200078e02ff */
[----:B------:R0:W-:Y:S03]  /*da00*/  @!P3 STG.E.U8 desc[UR36][R4.64+0x60], R3 ;  /* 0x000060030400b986 */ /* 0x0001e6000c101124 */
[----:B----4-:R-:W-:Y:S01]  /*da10*/  @!P6 IMAD R15, R226, R17, RZ ;  /* 0x00000011e20fe224 */ /* 0x010fe200078e02ff */
        /* <DEDUP_REMOVED lines=134> */
[-C--:B----4-:R-:W-:Y:S01]  /*e280*/  @!P6 IMAD R15, R181, R17.reuse, RZ ;  /* 0x00000011b50fe224 */ /* 0x090fe200078e02ff */
[----:B------:R1:W-:Y:S03]  /*e290*/  @!P4 STG.E.U8 desc[UR36][R10.64+0xb8], R21 ;  /* 0x0000b8150a00c986 */ /* 0x0003e6000c101124 */
[----:B------:R-:W-:Y:S01]  /*e2a0*/  @!P1 IMAD R23, R180, R17, RZ ;  /* 0x00000011b4179224 */ /* 0x000fe200078e02ff */
[C---:B------:R-:W-:Y:S01]  /*e2b0*/  ISETP.LT.OR P3, PT, R0.reuse, 0xc1, !P2 ;  /* 0x000000c10000780c */ /* 0x040fe20005761670 */
[----:B------:R3:W-:Y:S01]  /*e2c0*/  @!P5 STG.E.U8 desc[UR36][R10.64+0xb9], R13 ;  /* 0x0000b90d0a00d986 */ /* 0x0007e2000c101124 */
[----:B------:R-:W-:-:S02]  /*e2d0*/  ISETP.LT.OR P4, PT, R0, 0xc2, !P2 ;  /* 0x000000c20000780c */ /* 0x000fc40005781670 */
[C---:B------:R-:W-:Y:S01]  /*e2e0*/  ISETP.LT.OR P5, PT, R0.reuse, 0xc9, !P0 ;  /* 0x000000c90000780c */ /* 0x040fe200047a1670 */
[----:B------:R4:W-:Y:S01]  /*e2f0*/  @!P6 STG.E.U8 desc[UR36][R4.64+0xc0], R15 ;  /* 0x0000c00f0400e986 */ /* 0x0009e2000c101124 */
[----:B------:R-:W-:-:S03]  /*e300*/  ISETP.LT.OR P6, PT, R0, 0xca, !P0 ;  /* 0x000000ca0000780c */ /* 0x000fc600047c1670 */
[----:B------:R-:W-:Y:S01]  /*e310*/  @!P1 STG.E.U8 desc[UR36][R4.64+0xc1], R23 ;  /* 0x0000c11704009986 */ /* 0x000fe2000c101124 */
[----:B------:R-:W-:-:S03]  /*e320*/  ISETP.LT.OR P1, PT, R0, 0xc9, !P2 ;  /* 0x000000c90000780c */ /* 0x000fc60005721670 */
[-C--:B0-----:R-:W-:Y:S02]  /*e330*/  @!P3 IMAD R3, R179, R17.reuse, RZ ;  /* 0x00000011b303b224 */ /* 0x081fe400078e02ff */
[-C--:B-1----:R-:W-:Y:S02]  /*e340*/  @!P4 IMAD R21, R178, R17.reuse, RZ ;  /* 0x00000011b215c224 */ /* 0x082fe400078e02ff */
[-C--:B---3--:R-:W-:Y:S02]  /*e350*/  @!P5 IMAD R13, R177, R17.reuse, RZ ;  /* 0x00000011b10dd224 */ /* 0x088fe400078e02ff */
[-C--:B----4-:R-:W-:Y:S01]  /*e360*/  @!P6 IMAD R15, R176, R17.reuse, RZ ;  /* 0x00000011b00fe224 */ /* 0x090fe200078e02ff */
[----:B------:R0:W-:Y:S03]  /*e370*/  @!P3 STG.E.U8 desc[UR36][R10.64+0xc0], R3 ;  /* 0x0000c0030a00b986 */ /* 0x0001e6000c101124 */
        /* <DEDUP_REMOVED lines=36> */
[----:B------:R4:W-:Y:S04]  /*e5c0*/  @!P6 STG.E.U8 desc[UR36][R10.64+0xd9], R15 ;  /* 0x0000d90f0a00e986 */ /* 0x0009e8000c101124 */
[----:B------:R-:W-:Y:S01]  /*e5d0*/  @!P1 STG.E.U8 desc[UR36][R4.64+0xe0], R153 ;  /* 0x0000e09904009986 */ /* 0x000fe2000c101124 */
[C---:B------:R-:W-:Y:S02]  /*e5e0*/  ISETP.LT.OR P1, PT, R0.reuse, 0xea, !P0 ;  /* 0x000000ea0000780c */ /* 0x040fe40004721670 */
[----:B------:R-:W-:Y:S01]  /*e5f0*/  ISETP.LT.OR P6, PT, R0, 0xe9, !P0 ;  /* 0x000000e90000780c */ /* 0x000fe200047c1670 */
[-C--:B0-----:R-:W-:Y:S02]  /*e600*/  @!P3 IMAD R3, R164, R17.reuse, RZ ;  /* 0x00000011a403b224 */ /* 0x081fe400078e02ff */
[----:B-1----:R-:W-:-:S02]  /*e610*/  @!P4 IMAD R21, R163, R17, RZ ;  /* 0x00000011a315c224 */ /* 0x002fc400078e02ff */
[----:B---3--:R-:W-:Y:S01]  /*e620*/  @!P5 IMAD R13, R162, R17, RZ ;  /* 0x00000011a20dd224 */ /* 0x008fe200078e02ff */
[----:B------:R0:W-:Y:S01]  /*e630*/  @!P3 STG.E.U8 desc[UR36][R4.64+0xe1], R3 ;  /* 0x0000e1030400b986 */ /* 0x0001e2000c101124 */
[----:B------:R-:W-:-:S04]  /*e640*/  ISETP.LT.OR P3, PT, R0, 0xe9, !P2 ;  /* 0x000000e90000780c */ /* 0x000fc80005761670 */
[-C--:B------:R-:W-:Y:S01]  /*e650*/  @!P1 IMAD R23, R160, R17.reuse, RZ ;  /* 0x00000011a0179224 */ /* 0x080fe200078e02ff */
[----:B------:R2:W-:Y:S01]  /*e660*/  @!P4 STG.E.U8 desc[UR36][R10.64+0xe0], R21 ;  /* 0x0000e0150a00c986 */ /* 0x0005e2000c101124 */
[----:B----4-:R-:W-:Y:S01]  /*e670*/  @!P6 IMAD R15, R161, R17, RZ ;  /* 0x00000011a10fe224 */ /* 0x010fe200078e02ff */
[C---:B------:R-:W-:Y:S02]  /*e680*/  ISETP.LT.OR P4, PT, R0.reuse, 0xea, !P2 ;  /* 0x000000ea0000780c */ /* 0x040fe40005781670 */
[----:B------:R1:W-:Y:S01]  /*e690*/  @!P5 STG.E.U8 desc[UR36][R10.64+0xe1], R13 ;  /* 0x0000e10d0a00d986 */ /* 0x0003e2000c101124 */
[----:B------:R-:W-:-:S03]  /*e6a0*/  ISETP.LT.OR P5, PT, R0, 0xf1, !P0 ;  /* 0x000000f10000780c */ /* 0x000fc600047a1670 */
[----:B------:R-:W-:Y:S01]  /*e6b0*/  @!P1 STG.E.U8 desc[UR36][R4.64+0xe9], R23 ;  /* 0x0000e91704009986 */ /* 0x000fe2000c101124 */
[----:B------:R-:W-:-:S03]  /*e6c0*/  ISETP.LT.OR P1, PT, R0, 0xf2, !P0 ;  /* 0x000000f20000780c */ /* 0x000fc60004721670 */
[----:B------:R3:W-:Y:S01]  /*e6d0*/  @!P6 STG.E.U8 desc[UR36][R4.64+0xe8], R15 ;  /* 0x0000e80f0400e986 */ /* 0x0007e2000c101124 */
[----:B------:R-:W-:Y:S01]  /*e6e0*/  ISETP.LT.OR P6, PT, R0, 0xf1, !P2 ;  /* 0x000000f10000780c */ /* 0x000fe200057c1670 */
[-C--:B0-----:R-:W-:Y:S02]  /*e6f0*/  @!P3 IMAD R3, R159, R17.reuse, RZ ;  /* 0x000000119f03b224 */ /* 0x081fe400078e02ff */
[-C--:B--2---:R-:W-:Y:S02]  /*e700*/  @!P4 IMAD R21, R158, R17.reuse, RZ ;  /* 0x000000119e15c224 */ /* 0x084fe400078e02ff */
[-C--:B-1----:R-:W-:Y:S01]  /*e710*/  @!P5 IMAD R13, R157, R17.reuse, RZ ;  /* 0x000000119d0dd224 */ /* 0x082fe200078e02ff */
[----:B------:R0:W-:Y:S01]  /*e720*/  @!P3 STG.E.U8 desc[UR36][R10.64+0xe8], R3 ;  /* 0x0000e8030a00b986 */ /* 0x0001e2000c101124 */
[----:B------:R-:W-:Y:S02]  /*e730*/  ISETP.LT.OR P3, PT, R0, 0xf2, !P2 ;  /* 0x000000f20000780c */ /* 0x000fe40005761670 */
[-C--:B---3--:R-:W-:Y:S01]  /*e740*/  @!P1 IMAD R15, R156, R17.reuse, RZ ;  /* 0x000000119c0f9224 */ /* 0x088fe200078e02ff */
[----:B------:R1:W-:Y:S03]  /*e750*/  @!P4 STG.E.U8 desc[UR36][R10.64+0xe9], R21 ;  /* 0x0000e9150a00c986 */ /* 0x0003e6000c101124 */
[----:B------:R-:W-:Y:S01]  /*e760*/  @!P6 IMAD R23, R155, R17, RZ ;  /* 0x000000119b17e224 */ /* 0x000fe200078e02ff */
[C---:B------:R-:W-:Y:S01]  /*e770*/  ISETP.LT.OR P4, PT, R0.reuse, 0xf9, !P0 ;  /* 0x000000f90000780c */ /* 0x040fe20004781670 */
[----:B------:R-:W-:Y:S01]  /*e780*/  @!P1 STG.E.U8 desc[UR36][R4.64+0xf1], R15 ;  /* 0x0000f10f04009986 */ /* 0x000fe2000c101124 */
[----:B------:R-:W-:-:S02]  /*e790*/  ISETP.LT.OR P0, PT, R0, 0xfa, !P0 ;  /* 0x000000fa0000780c */ /* 0x000fc40004701670 */
[C---:B------:R-:W-:Y:S01]  /*e7a0*/  ISETP.GE.AND P1, PT, R19.reuse, 0x81, PT ;  /* 0x000000811300780c */ /* 0x040fe20003f26270 */
[----:B------:R2:W-:Y:S01]  /*e7b0*/  @!P5 STG.E.U8 desc[UR36][R4.64+0xf0], R13 ;  /* 0x0000f00d0400d986 */ /* 0x0005e2000c101124 */
[C---:B------:R-:W-:Y:S02]  /*e7c0*/  ISETP.LT.OR P5, PT, R0.reuse, 0xf9, !P2 ;  /* 0x000000f90000780c */ /* 0x040fe400057a1670 */
[C---:B------:R-:W-:Y:S01]  /*e7d0*/  ISETP.LT.OR P2, PT, R0.reuse, 0xfa, !P2 ;  /* 0x000000fa0000780c */ /* 0x040fe20005741670 */
[----:B------:R-:W-:Y:S01]  /*e7e0*/  @!P6 STG.E.U8 desc[UR36][R10.64+0xf0], R23 ;  /* 0x0000f0170a00e986 */ /* 0x000fe2000c101124 */
[----:B------:R-:W-:Y:S01]  /*e7f0*/  ISETP.LT.OR P6, PT, R0, 0x1, !P1 ;  /* 0x000000010000780c */ /* 0x000fe20004fc1670 */
[-C--:B0-----:R-:W-:Y:S02]  /*e800*/  @!P3 IMAD R3, R154, R17.reuse, RZ ;  /* 0x000000119a03b224 */ /* 0x081fe400078e02ff */
[-C--:B-1----:R-:W-:Y:S02]  /*e810*/  @!P4 IMAD R21, R152, R17.reuse, RZ ;  /* 0x000000119815c224 */ /* 0x082fe400078e02ff */
[----:B------:R-:W-:Y:S01]  /*e820*/  @!P0 IMAD R153, R22, R17, RZ ;  /* 0x0000001116998224 */ /* 0x000fe200078e02ff */
[----:B------:R0:W-:Y:S01]  /*e830*/  @!P3 STG.E.U8 desc[UR36][R10.64+0xf1], R3 ;  /* 0x0000f1030a00b986 */ /* 0x0001e2000c101124 */
[----:B------:R-:W-:-:S02]  /*e840*/  ISETP.GE.AND P3, PT, R19, 0x89, PT ;  /* 0x000000891300780c */ /* 0x000fc40003f66270 */
[-C--:B--2---:R-:W-:Y:S02]  /*e850*/  @!P5 IMAD R13, R20, R17.reuse, RZ ;  /* 0x00000011140dd224 */ /* 0x084fe400078e02ff */
[-C--:B------:R-:W-:Y:S01]  /*e860*/  @!P2 IMAD R15, R14, R17.reuse, RZ ;  /* 0x000000110e0fa224 */ /* 0x080fe200078e02ff */
[----:B------:R-:W-:Y:S01]  /*e870*/  @!P0 STG.E.U8 desc[UR36][R4.64+0xf9], R153 ;  /* 0x0000f99904008986 */ /* 0x000fe2000c101124 */
[----:B------:R-:W-:Y:S01]  /*e880*/  @!P6 IMAD R19, R24, R17, RZ ;  /* 0x000000111813e224 */ /* 0x000fe200078e02ff */
[C---:B------:R-:W-:Y:S02]  /*e890*/  ISETP.LT.OR P0, PT, R0.reuse, 0x2, !P1 ;  /* 0x000000020000780c */ /* 0x040fe40004f01670 */
[----:B------:R1:W-:Y:S01]  /*e8a0*/  @!P4 STG.E.U8 desc[UR36][R4.64+0xf8], R21 ;  /* 0x0000f8150400c986 */ /* 0x0003e2000c101124 */
[----:B------:R-:W-:-:S03]  /*e8b0*/  ISETP.LT.OR P4, PT, R0, 0x1, !P3 ;  /* 0x000000010000780c */ /* 0x000fc60005f81670 */
[----:B------:R-:W-:Y:S01]  /*e8c0*/  @!P5 STG.E.U8 desc[UR36][R10.64+0xf8], R13 ;  /* 0x0000f80d0a00d986 */ /* 0x000fe2000c101124 */
[----:B------:R-:W-:-:S03]  /*e8d0*/  ISETP.LT.OR P5, PT, R0, 0x2, !P3 ;  /* 0x000000020000780c */ /* 0x000fc60005fa1670 */
[----:B------:R-:W-:Y:S01]  /*e8e0*/  @!P2 STG.E.U8 desc[UR36][R10.64+0xf9], R15 ;  /* 0x0000f90f0a00a986 */ /* 0x000fe2000c101124 */
[----:B------:R-:W-:-:S03]  /*e8f0*/  ISETP.LT.OR P2, PT, R0, 0x9, !P1 ;  /* 0x000000090000780c */ /* 0x000fc60004f41670 */
[----:B------:R-:W-:Y:S01]  /*e900*/  @!P6 STG.E.U8 desc[UR36][R6.64], R19 ;  /* 0x000000130600e986 */ /* 0x000fe2000c101124 */
[----:B------:R-:W-:Y:S01]  /*e910*/  ISETP.LT.OR P6, PT, R0, 0xa, !P1 ;  /* 0x0000000a0000780c */ /* 0x000fe20004fc1670 */
[-C--:B------:R-:W-:Y:S02]  /*e920*/  @!P0 IMAD R25, R25, R17.reuse, RZ ;  /* 0x0000001119198224 */ /* 0x080fe400078e02ff */
[-C--:B0-----:R-:W-:Y:S02]  /*e930*/  @!P4 IMAD R3, R26, R17.reuse, RZ ;  /* 0x000000111a03c224 */ /* 0x081fe400078e02ff */
[-C--:B------:R-:W-:Y:S01]  /*e940*/  @!P5 IMAD R27, R27, R17.reuse, RZ ;  /* 0x000000111b1bd224 */ /* 0x080fe200078e02ff */
[----:B------:R-:W-:Y:S03]  /*e950*/  @!P0 STG.E.U8 desc[UR36][R6.64+0x1], R25 ;  /* 0x0000011906008986 */ /* 0x000fe6000c101124 */
[----:B-1----:R-:W-:Y:S01]  /*e960*/  @!P2 IMAD R5, R28, R17, RZ ;  /* 0x000000111c05a224 */ /* 0x002fe200078e02ff */
[----:B------:R0:W-:Y:S01]  /*e970*/  @!P4 STG.E.U8 desc[UR36][R8.64], R3 ;  /* 0x000000030800c986 */ /* 0x0001e2000c101124 */
[----:B------:R-:W-:-:S02]  /*e980*/  ISETP.LT.OR P0, PT, R0, 0xa, !P3 ;  /* 0x0000000a0000780c */ /* 0x000fc40005f01670 */
[----:B------:R-:W-:Y:S01]  /*e990*/  @!P6 IMAD R29, R29, R17, RZ ;  /* 0x000000111d1de224 */ /* 0x000fe200078e02ff */
[C---:B------:R-:W-:Y:S01]  /*e9a0*/  ISETP.LT.OR P4, PT, R0.reuse, 0x9, !P3 ;  /* 0x000000090000780c */ /* 0x040fe20005f81670 */
[----:B------:R-:W-:Y:S01]  /*e9b0*/  @!P5 STG.E.U8 desc[UR36][R8.64+0x1], R27 ;  /* 0x0000011b0800d986 */ /* 0x000fe2000c101124 */
[----:B------:R-:W-:-:S03]  /*e9c0*/  ISETP.LT.OR P5, PT, R0, 0x11, !P1 ;  /* 0x000000110000780c */ /* 0x000fc60004fa1670 */
[----:B------:R1:W-:Y:S01]  /*e9d0*/  @!P2 STG.E.U8 desc[UR36][R6.64+0x8], R5 ;  /* 0x000008050600a986 */ /* 0x0003e2000c101124 */
[----:B------:R-:W-:-:S03]  /*e9e0*/  ISETP.LT.OR P2, PT, R0, 0x12, !P1 ;  /* 0x000000120000780c */ /* 0x000fc60004f41670 */
[----:B------:R-:W-:Y:S01]  /*e9f0*/  @!P6 STG.E.U8 desc[UR36][R6.64+0x9], R29 ;  /* 0x0000091d0600e986 */ /* 0x000fe2000c101124 */
[----:B------:R-:W-:Y:S01]  /*ea00*/  ISETP.LT.OR P6, PT, R0, 0x11, !P3 ;  /* 0x000000110000780c */ /* 0x000fe20005fc1670 */
[-C--:B------:R-:W-:Y:S02]  /*ea10*/  @!P0 IMAD R31, R31, R17.reuse, RZ ;  /* 0x000000111f1f8224 */ /* 0x080fe400078e02ff */
[-C--:B0-----:R-:W-:Y:S02]  /*ea20*/  @!P4 IMAD R3, R30, R17.reuse, RZ ;  /* 0x000000111e03c224 */ /* 0x081fe400078e02ff */
[-C--:B------:R-:W-:Y:S01]  /*ea30*/  @!P5 IMAD R11, R32, R17.reuse, RZ ;  /* 0x00000011200bd224 */ /* 0x080fe200078e02ff */
[----:B------:R-:W-:Y:S03]  /*ea40*/  @!P0 STG.E.U8 desc[UR36][R8.64+0x9], R31 ;  /* 0x0000091f08008986 */ /* 0x000fe6000c101124 */
[----:B------:R-:W-:Y:S01]  /*ea50*/  @!P2 IMAD R33, R33, R17, RZ ;  /* 0x000000112121a224 */ /* 0x000fe200078e02ff */
[----:B------:R0:W-:Y:S01]  /*ea60*/  @!P4 STG.E.U8 desc[UR36][R8.64+0x8], R3 ;  /* 0x000008030800c986 */ /* 0x0001e2000c101124 */
[----:B------:R-:W-:-:S02]  /*ea70*/  ISETP.LT.OR P0, PT, R0, 0x12, !P3 ;  /* 0x000000120000780c */ /* 0x000fc40005f01670 */
[----:B-1----:R-:W-:Y:S01]  /*ea80*/  @!P6 IMAD R5, R34, R17, RZ ;  /* 0x000000112205e224 */ /* 0x002fe200078e02ff */
[C---:B------:R-:W-:Y:S01]  /*ea90*/  ISETP.LT.OR P4, PT, R0.reuse, 0x19, !P1 ;  /* 0x000000190000780c */ /* 0x040fe20004f81670 */
[----:B------:R-:W-:Y:S01]  /*eaa0*/  @!P5 STG.E.U8 desc[UR36][R6.64+0x10], R11 ;  /* 0x0000100b0600d986 */ /* 0x000fe2000c101124 */
[----:B------:R-:W-:-:S03]  /*eab0*/  ISETP.LT.OR P5, PT, R0, 0x1a, !P1 ;  /* 0x0000001a0000780c */ /* 0x000fc60004fa1670 */
[----:B------:R-:W-:Y:S01]  /*eac0*/  @!P2 STG.E.U8 desc[UR36][R6.64+0x11], R33 ;  /* 0x000011210600a986 */ /* 0x000fe2000c101124 */
[----:B------:R-:W-:-:S03]  /*ead0*/  ISETP.LT.OR P2, PT, R0, 0x19, !P3 ;  /* 0x000000190000780c */ /* 0x000fc60005f41670 */
[----:B------:R1:W-:Y:S01]  /*eae0*/  @!P6 STG.E.U8 desc[UR36][R8.64+0x10], R5 ;  /* 0x000010050800e986 */ /* 0x0003e2000c101124 */
[----:B------:R-:W-:Y:S01]  /*eaf0*/  ISETP.LT.OR P6, PT, R0, 0x1a, !P3 ;  /* 0x0000001a0000780c */ /* 0x000fe20005fc1670 */
[-C--:B------:R-:W-:Y:S02]  /*eb00*/  @!P0 IMAD R35, R35, R17.reuse, RZ ;  /* 0x0000001123238224 */ /* 0x080fe400078e02ff */
[-C--:B0-----:R-:W-:Y:S02]  /*eb10*/  @!P4 IMAD R3, R36, R17.reuse, RZ ;  /* 0x000000112403c224 */ /* 0x081fe400078e02ff */
[-C--:B------:R-:W-:Y:S01]  /*eb20*/  @!P5 IMAD R37, R37, R17.reuse, RZ ;  /* 0x000000112525d224 */ /* 0x080fe200078e02ff */
[----:B------:R-:W-:Y:S01]  /*eb30*/  @!P0 STG.E.U8 desc[UR36][R8.64+0x11], R35 ;  /* 0x0000112308008986 */ /* 0x000fe2000c101124 */
[----:B------:R-:W-:Y:S02]  /*eb40*/  ISETP.LT.OR P0, PT, R0, 0x22, !P1 ;  /* 0x000000220000780c */ /* 0x000fe40004f01670 */
[----:B-1----:R-:W-:-:S04]  /*eb50*/  @!P2 IMAD R5, R38, R17, RZ ;  /* 0x000000112605a224 */ /* 0x002fc800078e02ff */
[----:B------:R-:W-:Y:S01]  /*eb60*/  @!P6 IMAD R39, R39, R17, RZ ;  /* 0x000000112727e224 */ /* 0x000fe200078e02ff */
[----:B------:R0:W-:Y:S01]  /*eb70*/  @!P4 STG.E.U8 desc[UR36][R6.64+0x18], R3 ;  /* 0x000018030600c986 */ /* 0x0001e2000c101124 */
[----:B------:R-:W-:-:S03]  /*eb80*/  ISETP.LT.OR P4, PT, R0, 0x21, !P1 ;  /* 0x000000210000780c */ /* 0x000fc60004f81670 */
        /* <DEDUP_REMOVED lines=216> */
[-C--:B0-----:R-:W-:Y:S02]  /*f910*/  @!P4 IMAD R3, R110, R17.reuse, RZ ;  /* 0x000000116e03c224 */ /* 0x081fe400078e02ff */
[-C--:B------:R-:W-:Y:S02]  /*f920*/  @!P0 IMAD R111, R111, R17.reuse, RZ ;  /* 0x000000116f6f8224 */ /* 0x080fe400078e02ff */
[-C--:B------:R-:W-:Y:S01]  /*f930*/  @!P5 IMAD R11, R112, R17.reuse, RZ ;  /* 0x00000011700bd224 */ /* 0x080fe200078e02ff */
[----:B------:R0:W-:Y:S03]  /*f940*/  @!P4 STG.E.U8 desc[UR36][R8.64+0xa8], R3 ;  /* 0x0000a8030800c986 */ /* 0x0001e6000c101124 */
[-C--:B------:R-:W-:Y:S01]  /*f950*/  @!P2 IMAD R113, R113, R17.reuse, RZ ;  /* 0x000000117171a224 */ /* 0x080fe200078e02ff */
[----:B------:R-:W-:Y:S03]  /*f960*/  @!P0 STG.E.U8 desc[UR36][R8.64+0xa9], R111 ;  /* 0x0000a96f08008986 */ /* 0x000fe6000c101124 */
[----:B-1----:R-:W-:Y:S01]  /*f970*/  @!P6 IMAD R5, R114, R17, RZ ;  /* 0x000000117205e224 */ /* 0x002fe200078e02ff */
[C---:B------:R-:W-:Y:S01]  /*f980*/  ISETP.LT.OR P0, PT, R0.reuse, 0xb2, !P3 ;  /* 0x000000b20000780c */ /* 0x040fe20005f01670 */
[----:B------:R-:W-:Y:S01]  /*f990*/  @!P5 STG.E.U8 desc[UR36][R6.64+0xb0], R11 ;  /* 0x0000b00b0600d986 */ /* 0x000fe2000c101124 */
[----:B------:R-:W-:-:S02]  /*f9a0*/  ISETP.LT.OR P5, PT, R0, 0xba, !P1 ;  /* 0x000000ba0000780c */ /* 0x000fc40004fa1670 */
[C---:B------:R-:W-:Y:S01]  /*f9b0*/  ISETP.LT.OR P4, PT, R0.reuse, 0xb9, !P1 ;  /* 0x000000b90000780c */ /* 0x040fe20004f81670 */
[----:B------:R-:W-:Y:S01]  /*f9c0*/  @!P2 STG.E.U8 desc[UR36][R6.64+0xb1], R113 ;  /* 0x0000b1710600a986 */ /* 0x000fe2000c101124 */
[----:B------:R-:W-:-:S03]  /*f9d0*/  ISETP.LT.OR P2, PT, R0, 0xb9, !P3 ;  /* 0x000000b90000780c */ /* 0x000fc60005f41670 */
[----:B------:R1:W-:Y:S01]  /*f9e0*/  @!P6 STG.E.U8 desc[UR36][R8.64+0xb0], R5 ;  /* 0x0000b0050800e986 */ /* 0x0003e2000c101124 */
[----:B------:R-:W-:-:S03]  /*f9f0*/  ISETP.LT.OR P6, PT, R0, 0xba, !P3 ;  /* 0x000000ba0000780c */ /* 0x000fc60005fc1670 */
[-C--:B------:R-:W-:Y:S02]  /*fa00*/  @!P0 IMAD R115, R115, R17.reuse, RZ ;  /* 0x0000001173738224 */ /* 0x080fe400078e02ff */
[-C--:B------:R-:W-:Y:S02]  /*fa10*/  @!P5 IMAD R117, R117, R17.reuse, RZ ;  /* 0x000000117575d224 */ /* 0x080fe400078e02ff */
[-C--:B0-----:R-:W-:Y:S01]  /*fa20*/  @!P4 IMAD R3, R116, R17.reuse, RZ ;  /* 0x000000117403c224 */ /* 0x081fe200078e02ff */
[----:B------:R-:W-:Y:S01]  /*fa30*/  @!P0 STG.E.U8 desc[UR36][R8.64+0xb1], R115 ;  /* 0x0000b17308008986 */ /* 0x000fe2000c101124 */
[----:B------:R-:W-:Y:S01]  /*fa40*/  ISETP.LT.OR P0, PT, R0, 0xc1, !P1 ;  /* 0x000000c10000780c */ /* 0x000fe20004f01670 */
[----:B-1----:R-:W-:-:S03]  /*fa50*/  @!P2 IMAD R5, R118, R17, RZ ;  /* 0x000000117605a224 */ /* 0x002fc600078e02ff */
[----:B------:R-:W-:Y:S01]  /*fa60*/  @!P6 IMAD R119, R119, R17, RZ ;  /* 0x000000117777e224 */ /* 0x000fe200078e02ff */
[----:B------:R-:W-:Y:S01]  /*fa70*/  @!P5 STG.E.U8 desc[UR36][R6.64+0xb9], R117 ;  /* 0x0000b9750600d986 */ /* 0x000fe2000c101124 */
[----:B------:R-:W-:-:S03]  /*fa80*/  ISETP.LT.OR P5, PT, R0, 0xc2, !P1 ;  /* 0x000000c20000780c */ /* 0x000fc60004fa1670 */
[----:B------:R0:W-:Y:S01]  /*fa90*/  @!P4 STG.E.U8 desc[UR36][R6.64+0xb8], R3 ;  /* 0x0000b8030600c986 */ /* 0x0001e2000c101124 */
[----:B------:R-:W-:-:S03]  /*faa0*/  ISETP.LT.OR P4, PT, R0, 0xc1, !P3 ;  /* 0x000000c10000780c */ /* 0x000fc60005f81670 */
[----:B------:R-:W-:Y:S01]  /*fab0*/  @!P6 STG.E.U8 desc[UR36][R8.64+0xb9], R119 ;  /* 0x0000b9770800e986 */ /* 0x000fe2000c101124 */
[----:B------:R-:W-:-:S03]  /*fac0*/  ISETP.LT.OR P6, PT, R0, 0xc2, !P3 ;  /* 0x000000c20000780c */ /* 0x000fc60005fc1670 */
[----:B------:R1:W-:Y:S01]  /*fad0*/  @!P2 STG.E.U8 desc[UR36][R8.64+0xb8], R5 ;  /* 0x0000b8050800a986 */ /* 0x0003e2000c101124 */
[----:B------:R-:W-:Y:S01]  /*fae0*/  ISETP.LT.OR P2, PT, R0, 0xc9, !P1 ;  /* 0x000000c90000780c */ /* 0x000fe20004f41670 */
[-C--:B------:R-:W-:Y:S02]  /*faf0*/  @!P0 IMAD R11, R120, R17.reuse, RZ ;  /* 0x00000011780b8224 */ /* 0x080fe400078e02ff */
[-C--:B------:R-:W-:Y:S02]  /*fb00*/  @!P5 IMAD R121, R121, R17.reuse, RZ ;  /* 0x000000117979d224 */ /* 0x080fe400078e02ff */
[-C--:B0-----:R-:W-:Y:S01]  /*fb10*/  @!P4 IMAD R3, R122, R17.reuse, RZ ;  /* 0x000000117a03c224 */ /* 0x081fe200078e02ff */
[----:B------:R0:W-:Y:S03]  /*fb20*/  @!P0 STG.E.U8 desc[UR36][R6.64+0xc0], R11 ;  /* 0x0000c00b06008986 */ /* 0x0001e6000c101124 */
[-C--:B------:R-:W-:Y:S01]  /*fb30*/  @!P6 IMAD R123, R123, R17.reuse, RZ ;  /* 0x000000117b7be224 */ /* 0x080fe200078e02ff */
[----:B------:R-:W-:Y:S01]  /*fb40*/  ISETP.LT.OR P0, PT, R0, 0xca, !P1 ;  /* 0x000000ca0000780c */ /* 0x000fe20004f01670 */
[----:B------:R-:W-:Y:S02]  /*fb50*/  @!P5 STG.E.U8 desc[UR36][R6.64+0xc1], R121 ;  /* 0x0000c1790600d986 */ /* 0x000fe4000c101124 */
[----:B-1----:R-:W-:Y:S01]  /*fb60*/  @!P2 IMAD R5, R124, R17, RZ ;  /* 0x000000117c05a224 */ /* 0x002fe200078e02ff */
[C---:B------:R-:W-:Y:S01]  /*fb70*/  ISETP.LT.OR P5, PT, R0.reuse, 0xc9, !P3 ;  /* 0x000000c90000780c */ /* 0x040fe20005fa1670 */
[----:B------:R1:W-:Y:S01]  /*fb80*/  @!P4 STG.E.U8 desc[UR36][R8.64+0xc0], R3 ;  /* 0x0000c0030800c986 */ /* 0x0003e2000c101124 */
        /* <DEDUP_REMOVED lines=8> */
[----:B------:R-:W-:Y:S03]  /*fc10*/  @!P0 STG.E.U8 desc[UR36][R6.64+0xc9], R125 ;  /* 0x0000c97d06008986 */ /* 0x000fe6000c101124 */
[-C--:B-1----:R-:W-:Y:S01]  /*fc20*/  @!P6 IMAD R3, R128, R17.reuse, RZ ;  /* 0x000000118003e224 */ /* 0x082fe200078e02ff */
[----:B------:R0:W-:Y:S03]  /*fc30*/  @!P5 STG.E.U8 desc[UR36][R8.64+0xc8], R11 ;  /* 0x0000c80b0800d986 */ /* 0x0001e6000c101124 */
[----:B------:R-:W-:Y:S01]  /*fc40*/  @!P2 IMAD R129, R129, R17, RZ ;  /* 0x000000118181a224 */ /* 0x000fe200078e02ff */
[C---:B------:R-:W-:Y:S01]  /*fc50*/  ISETP.LT.OR P0, PT, R0.reuse, 0xd1, !P3 ;  /* 0x000000d10000780c */ /* 0x040fe20005f01670 */
[----:B------:R-:W-:Y:S01]  /*fc60*/  @!P4 STG.E.U8 desc[UR36][R8.64+0xc9], R127 ;  /* 0x0000c97f0800c986 */ /* 0x000fe2000c101124 */
[----:B------:R-:W-:-:S02]  /*fc70*/  ISETP.LT.OR P5, PT, R0, 0xd2, !P3 ;  /* 0x000000d20000780c */ /* 0x000fc40005fa1670 */
[C---:B------:R-:W-:Y:S01]  /*fc80*/  ISETP.LT.OR P4, PT, R0.reuse, 0xd9, !P1 ;  /* 0x000000d90000780c */ /* 0x040fe20004f81670 */
[----:B------:R1:W-:Y:S01]  /*fc90*/  @!P6 STG.E.U8 desc[UR36][R6.64+0xd0], R3 ;  /* 0x0000d0030600e986 */ /* 0x0003e2000c101124 */
[----:B------:R-:W-:-:S03]  /*fca0*/  ISETP.LT.OR P6, PT, R0, 0xda, !P1 ;  /* 0x000000da0000780c */ /* 0x000fc60004fc1670 */
[----:B------:R-:W-:Y:S01]  /*fcb0*/  @!P2 STG.E.U8 desc[UR36][R6.64+0xd1], R129 ;  /* 0x0000d1810600a986 */ /* 0x000fe2000c101124 */
[----:B------:R-:W-:-:S03]  /*fcc0*/  ISETP.LT.OR P2, PT, R0, 0xd9, !P3 ;  /* 0x000000d90000780c */ /* 0x000fc60005f41670 */
[-C--:B--2---:R-:W-:Y:S02]  /*fcd0*/  @!P0 IMAD R5, R130, R17.reuse, RZ ;  /* 0x0000001182058224 */ /* 0x084fe400078e02ff */
[-C--:B------:R-:W-:Y:S02]  /*fce0*/  @!P5 IMAD R131, R131, R17.reuse, RZ ;  /* 0x000000118383d224 */ /* 0x080fe400078e02ff */
[-C--:B0-----:R-:W-:Y:S02]  /*fcf0*/  @!P4 IMAD R11, R132, R17.reuse, RZ ;  /* 0x00000011840bc224 */ /* 0x081fe400078e02ff */
[-C--:B------:R-:W-:Y:S01]  /*fd00*/  @!P6 IMAD R133, R133, R17.reuse, RZ ;  /* 0x000000118585e224 */ /* 0x080fe200078e02ff */
[----:B------:R0:W-:Y:S03]  /*fd10*/  @!P0 STG.E.U8 desc[UR36][R8.64+0xd0], R5 ;  /* 0x0000d00508008986 */ /* 0x0001e6000c101124 */
[----:B-1----:R-:W-:Y:S01]  /*fd20*/  @!P2 IMAD R3, R134, R17, RZ ;  /* 0x000000118603a224 */ /* 0x002fe200078e02ff */
[----:B------:R-:W-:Y:S01]  /*fd30*/  @!P5 STG.E.U8 desc[UR36][R8.64+0xd1], R131 ;  /* 0x0000d1830800d986 */ /* 0x000fe2000c101124 */
[----:B------:R-:W-:-:S02]  /*fd40*/  ISETP.LT.OR P0, PT, R0, 0xda, !P3 ;  /* 0x000000da0000780c */ /* 0x000fc40005f01670 */
        /* <DEDUP_REMOVED lines=14> */
[----:B------:R-:W-:Y:S01]  /*fe30*/  @!P4 STG.E.U8 desc[UR36][R6.64+0xe1], R137 ;  /* 0x0000e1890600c986 */ /* 0x000fe2000c101124 */
[----:B------:R-:W-:-:S02]  /*fe40*/  ISETP.LT.OR P0, PT, R0, 0xe9, !P1 ;  /* 0x000000e90000780c */ /* 0x000fc40004f01670 */
[C---:B------:R-:W-:Y:S01]  /*fe50*/  ISETP.LT.OR P4, PT, R0.reuse, 0xea, !P1 ;  /* 0x000000ea0000780c */ /* 0x040fe20004f81670 */
[----:B------:R1:W-:Y:S01]  /*fe60*/  @!P6 STG.E.U8 desc[UR36][R8.64+0xe0], R11 ;  /* 0x0000e00b0800e986 */ /* 0x0003e2000c101124 */
[C---:B------:R-:W-:Y:S02]  /*fe70*/  ISETP.LT.OR P6, PT, R0.reuse, 0xe9, !P3 ;  /* 0x000000e90000780c */ /* 0x040fe40005fc1670 */
[C---:B------:R-:W-:Y:S01]  /*fe80*/  ISETP.LT.OR P5, PT, R0.reuse, 0xea, !P3 ;  /* 0x000000ea0000780c */ /* 0x040fe20005fa1670 */
[----:B------:R-:W-:Y:S01]  /*fe90*/  @!P2 STG.E.U8 desc[UR36][R8.64+0xe1], R139 ;  /* 0x0000e18b0800a986 */ /* 0x000fe2000c101124 */
[----:B------:R-:W-:-:S05]  /*fea0*/  ISETP.LT.OR P2, PT, R0, 0xf1, !P1 ;  /* 0x000000f10000780c */ /* 0x000fca0004f41670 */
[-C--:B--2---:R-:W-:Y:S02]  /*feb0*/  @!P0 IMAD R3, R140, R17.reuse, RZ ;  /* 0x000000118c038224 */ /* 0x084fe400078e02ff */
[-C--:B------:R-:W-:Y:S02]  /*fec0*/  @!P4 IMAD R141, R141, R17.reuse, RZ ;  /* 0x000000118d8dc224 */ /* 0x080fe400078e02ff */
[-C--:B0-----:R-:W-:Y:S02]  /*fed0*/  @!P6 IMAD R5, R142, R17.reuse, RZ ;  /* 0x000000118e05e224 */ /* 0x081fe400078e02ff */
[-C--:B------:R-:W-:Y:S02]  /*fee0*/  @!P5 IMAD R143, R143, R17.reuse, RZ ;  /* 0x000000118f8fd224 */ /* 0x080fe400078e02ff */
[----:B-1----:R-:W-:Y:S01]  /*fef0*/  @!P2 IMAD R11, R144, R17, RZ ;  /* 0x00000011900ba224 */ /* 0x002fe200078e02ff */
[----:B------:R0:W-:Y:S01]  /*ff00*/  @!P0 STG.E.U8 desc[UR36][R6.64+0xe8], R3 ;  /* 0x0000e80306008986 */ /* 0x0001e2000c101124 */
[----:B------:R-:W-:-:S03]  /*ff10*/  ISETP.LT.OR P0, PT, R0, 0xf2, !P1 ;  /* 0x000000f20000780c */ /* 0x000fc60004f01670 */
[----:B------:R-:W-:Y:S01]  /*ff20*/  @!P4 STG.E.U8 desc[UR36][R6.64+0xe9], R141 ;  /* 0x0000e98d0600c986 */ /* 0x000fe2000c101124 */
[----:B------:R-:W-:-:S03]  /*ff30*/  ISETP.LT.OR P4, PT, R0, 0xf1, !P3 ;  /* 0x000000f10000780c */ /* 0x000fc60005f81670 */
[----:B------:R-:W-:Y:S01]  /*ff40*/  @!P6 STG.E.U8 desc[UR36][R8.64+0xe8], R5 ;  /* 0x0000e8050800e986 */ /* 0x000fe2000c101124 */
[----:B------:R-:W-:-:S03]  /*ff50*/  ISETP.LT.OR P6, PT, R0, 0xf2, !P3 ;  /* 0x000000f20000780c */ /* 0x000fc60005fc1670 */
[----:B------:R-:W-:Y:S01]  /*ff60*/  @!P5 STG.E.U8 desc[UR36][R8.64+0xe9], R143 ;  /* 0x0000e98f0800d986 */ /* 0x000fe2000c101124 */
[----:B------:R-:W-:-:S03]  /*ff70*/  ISETP.LT.OR P5, PT, R0, 0xf9, !P3 ;  /* 0x000000f90000780c */ /* 0x000fc60005fa1670 */
[----:B------:R1:W-:Y:S01]  /*ff80*/  @!P2 STG.E.U8 desc[UR36][R6.64+0xf0], R11 ;  /* 0x0000f00b0600a986 */ /* 0x0003e2000c101124 */
[C---:B------:R-:W-:Y:S02]  /*ff90*/  ISETP.LT.OR P2, PT, R0.reuse, 0xf9, !P1 ;  /* 0x000000f90000780c */ /* 0x040fe40004f41670 */
[C---:B------:R-:W-:Y:S02]  /*ffa0*/  ISETP.LT.OR P1, PT, R0.reuse, 0xfa, !P1 ;  /* 0x000000fa0000780c */ /* 0x040fe40004f21670 */
[----:B------:R-:W-:Y:S01]  /*ffb0*/  ISETP.LT.OR P3, PT, R0, 0xfa, !P3 ;  /* 0x000000fa0000780c */ /* 0x000fe20005f61670 */
[-C--:B------:R-:W-:Y:S02]  /*ffc0*/  @!P0 IMAD R145, R145, R17.reuse, RZ ;  /* 0x0000001191918224 */ /* 0x080fe400078e02ff */
[-C--:B0-----:R-:W-:Y:S02]  /*ffd0*/  @!P4 IMAD R3, R146, R17.reuse, RZ ;  /* 0x000000119203c224 */ /* 0x081fe400078e02ff */
[----:B------:R-:W-:-:S02]  /*ffe0*/  @!P6 IMAD R147, R147, R17, RZ ;  /* 0x000000119393e224 */ /* 0x000fc400078e02ff */
[-C--:B-1----:R-:W-:Y:S02]  /*fff0*/  @!P5 IMAD R11, R150, R17.reuse, RZ ;  /* 0x00000011960bd224 */ /* 0x082fe400078e02ff */
[-C--:B------:R-:W-:Y:S02]  /*10000*/  @!P2 IMAD R5, R148, R17.reuse, RZ ;  /* 0x000000119405a224 */ /* 0x080fe400078e02ff */
[-C--:B------:R-:W-:Y:S02]  /*10010*/  @!P1 IMAD R149, R149, R17.reuse, RZ ;  /* 0x0000001195959224 */ /* 0x080fe400078e02ff */
[----:B------:R-:W-:Y:S01]  /*10020*/  @!P3 IMAD R151, R151, R17, RZ ;  /* 0x000000119797b224 */ /* 0x000fe200078e02ff */
[----:B------:R0:W-:Y:S04]  /*10030*/  @!P0 STG.E.U8 desc[UR36][R6.64+0xf1], R145 ;  /* 0x0000f19106008986 */ /* 0x0001e8000c101124 */
[----:B------:R0:W-:Y:S04]  /*10040*/  @!P4 STG.E.U8 desc[UR36][R8.64+0xf0], R3 ;  /* 0x0000f0030800c986 */ /* 0x0001e8000c101124 */
[----:B------:R0:W-:Y:S04]  /*10050*/  @!P6 STG.E.U8 desc[UR36][R8.64+0xf1], R147 ;  /* 0x0000f1930800e986 */ /* 0x0001e8000c101124 */
[----:B------:R0:W-:Y:S04]  /*10060*/  @!P2 STG.E.U8 desc[UR36][R6.64+0xf8], R5 ;  /* 0x0000f8050600a986 */ /* 0x0001e8000c101124 */
[----:B------:R0:W-:Y:S04]  /*10070*/  @!P1 STG.E.U8 desc[UR36][R6.64+0xf9], R149 ;  /* 0x0000f99506009986 */ /* 0x0001e8000c101124 */
[----:B------:R0:W-:Y:S04]  /*10080*/  @!P5 STG.E.U8 desc[UR36][R8.64+0xf8], R11 ;  /* 0x0000f80b0800d986 */ /* 0x0001e8000c101124 */
[----:B------:R0:W-:Y:S02]  /*10090*/  @!P3 STG.E.U8 desc[UR36][R8.64+0xf9], R151 ;  /* 0x0000f9970800b986 */ /* 0x0001e4000c101124 */
.L_x_542:
[----:B------:R-:W-:Y:S05]  /*100a0*/  BSYNC B0 ;  /* 0x0000000000007941 */ /* 0x000fea0003800000 */
.L_x_28:
[----:B0-----:R-:W2:Y:S04]  /*100b0*/  LDL.LU R3, [R1+0x200] ;  /* 0x0002000001037983 */ /* 0x001ea80000300800 */
[----:B------:R-:W2:Y:S01]  /*100c0*/  LDL.LU R2, [R1+0x204] ;  /* 0x0002040001027983 */ /* 0x000ea20000300800 */
[----:B------:R-:W-:Y:S01]  /*100d0*/  ULDC UR4, c[0x0][0xc] ;  /* 0x0000030000047ab9 */ /* 0x000fe20000000800 */
[----:B------:R-:W-:Y:S01]  /*100e0*/  ULDC UR5, c[0x0][0x10] ;  /* 0x0000040000057ab9 */ /* 0x000fe20000000800 */
[----:B------:R-:W2:Y:S01]  /*100f0*/  LDC R5, c[0x0][0x14] ;  /* 0x00000500ff057b82 */ /* 0x000ea20000000800 */
[----:B------:R-:W-:Y:S01]  /*10100*/  UIMAD.WIDE.U32 UR4, UR4, UR5, URZ ;  /* 0x00000005040472a5 */ /* 0x000fe2000f8e003f */
[----:B------:R-:W-:Y:S01]  /*10110*/  PRMT R0, RZ, 0x7610, R0 ;  /* 0x00007610ff007816 */ /* 0x000fe20000000000 */
[----:B------:R-:W-:Y:S01]  /*10120*/  UMOV UR41, 0xffffffff ;  /* 0xffffffff00297882 */ /* 0x000fe20000000000 */
[----:B------:R-:W-:-:S03]  /*10130*/  UMOV UR44, 0xffffffff ;  /* 0xffffffff002c7882 */ /* 0x000fc60000000000 */
[----:B--2---:R-:W-:-:S04]  /*10140*/  IMAD.WIDE.U32 R2, R5, UR4, R2 ;  /* 0x0000000405027c25 */ /* 0x004fc8000f8e0002 */
[----:B------:R-:W-:Y:S01]  /*10150*/  IMAD R5, R5, UR5, RZ ;  /* 0x0000000505057c24 */ /* 0x000fe2000f8e02ff */
[----:B------:R-:W-:Y:S01]  /*10160*/  ULDC.64 UR4, c[0x0][0x650] ;  /* 0x0001940000047ab9 */ /* 0x000fe20000000a00 */
[----:B-1-3--:R-:W-:Y:S01]  /*10170*/  IMAD.MOV.U32 R6, RZ, RZ, R2 ;  /* 0x000000ffff067224 */ /* 0x00afe200078e0002 */
[----:B------:R-:W-:Y:S01]  /*10180*/  ISETP.GE.U32.AND P0, PT, R2, UR4, PT ;  /* 0x0000000402007c0c */ /* 0x000fe2000bf06070 */
[----:B------:R-:W-:-:S05]  /*10190*/  IMAD.IADD R4, R3, 0x1, R5 ;  /* 0x0000000103047824 */ /* 0x000fca00078e0205 */
[----:B------:R0:W-:Y:S01]  /*101a0*/  STL [R1+0x200], R4 ;  /* 0x0002000401007387 */ /* 0x0001e20000100800 */
[----:B------:R-:W-:-:S03]  /*101b0*/  ISETP.GE.U32.AND.EX P0, PT, R4, UR5, PT, P0 ;  /* 0x0000000504007c0c */ /* 0x000fc6000bf06100 */
[----:B------:R0:W-:Y:S10]  /*101c0*/  STL [R1+0x204], R6 ;  /* 0x0002040601007387 */ /* 0x0001f40000100800 */
[----:B0-----:R-:W-:Y:S05]  /*101d0*/  @P0 BRA `(.L_x_543) ;  /* 0x0000000400880947 */ /* 0x001fea0003800000 */
[----:B------:R-:W0:Y:S01]  /*101e0*/  S2UR UR6, SR_CTAID.X ;  /* 0x00000000000679c3 */ /* 0x000e220000002500 */
[----:B------:R-:W-:Y:S01]  /*101f0*/  ULDC.64 UR12, c[0x0][0x628] ;  /* 0x00018a00000c7ab9 */ /* 0x000fe20000000a00 */
[----:B------:R-:W-:Y:S01]  /*10200*/  ULDC UR4, c[0x0][0x150] ;  /* 0x0000540000047ab9 */ /* 0x000fe20000000800 */
[----:B------:R-:W-:Y:S01]  /*10210*/  ISETP.NE.U32.AND P0, PT, RZ, UR12, PT ;  /* 0x0000000cff007c0c */ /* 0x000fe2000bf05070 */
[----:B------:R-:W-:Y:S01]  /*10220*/  ULDC UR15, c[0x0][0x630] ;  /* 0x00018c00000f7ab9 */ /* 0x000fe20000000800 */
[----:B------:R-:W-:Y:S01]  /*10230*/  R2UR UR16, R6 ;  /* 0x00000000061072ca */ /* 0x000fe200000e0000 */
[----:B------:R-:W-:Y:S01]  /*10240*/  ULDC UR19, c[0x0][0x154] ;  /* 0x0000550000137ab9 */ /* 0x000fe20000000800 */
[----:B------:R-:W-:Y:S01]  /*10250*/  ISETP.NE.AND.EX P0, PT, RZ, UR13, PT, P0 ;  /* 0x0000000dff007c0c */ /* 0x000fe2000bf05300 */
[----:B------:R-:W1:Y:S01]  /*10260*/  S2UR UR18, SR_CTAID.Y ;  /* 0x00000000001279c3 */ /* 0x000e620000002600 */
[----:B------:R-:W-:Y:S02]  /*10270*/  R2UR UR17, R4 ;  /* 0x00000000041172ca */ /* 0x000fe400000e0000 */
[----:B------:R-:W-:-:S02]  /*10280*/  R2UR UR10, R6 ;  /* 0x00000000060a72ca */ /* 0x000fc400000e0000 */
[----:B------:R-:W-:Y:S02]  /*10290*/  R2UR UR11, R4 ;  /* 0x00000000040b72ca */ /* 0x000fe400000e0000 */
[----:B0-----:R-:W-:-:S05]  /*102a0*/  I2FP.F32.U32 R0, UR6 ;  /* 0x0000000600007c45 */ /* 0x001fca0008201000 */
[----:B------:R-:W-:-:S04]  /*102b0*/  FMUL R0, R0, UR4 ;  /* 0x0000000400007c20 */ /* 0x000fc80008400000 */
[----:B------:R0:W2:Y:S01]  /*102c0*/  F2I.U32.TRUNC.NTZ R2, R0 ;  /* 0x0000000000027305 */ /* 0x0000a2000020f000 */
[----:B-1----:R-:W-:Y:S05]  /*102d0*/  @!P0 BRA `(.L_x_544) ;  /* 0x0000000000308947 */ /* 0x002fea0003800000 */
        /* <DEDUP_REMOVED lines=12> */
.L_x_544:
[----:B------:R-:W-:Y:S01]  /*103a0*/  USHF.R.U64 UR44, UR10, UR15, UR11 ;  /* 0x0000000f0a2c7299 */ /* 0x000fe2000800120b */
[----:B0-----:R-:W-:Y:S01]  /*103b0*/  I2FP.F32.U32 R0, UR18 ;  /* 0x0000001200007c45 */ /* 0x001fe20008201000 */
[----:B------:R-:W-:Y:S02]  /*103c0*/  USHF.R.U32.HI UR4, URZ, UR15, UR11 ;  /* 0x0000000f3f047299 */ /* 0x000fe4000801160b */
        /* <DEDUP_REMOVED lines=8> */
[----:B------:R-:W-:Y:S01]  /*10450*/  UIMAD.WIDE.U32 UR8, UR10, UR12, UR8 ;  /* 0x0000000c0a0872a5 */ /* 0x000fe2000f8e0008 */
[----:B--2---:R-:W-:Y:S01]  /*10460*/  R2UR UR12, R2 ;  /* 0x00000000020c72ca */ /* 0x004fe200000e0000 */
[----:B------:R-:W-:Y:S01]  /*10470*/  UIMAD UR10, UR10, UR13, UR4 ;  /* 0x0000000d0a0a72a4 */ /* 0x000fe2000f8e0204 */
[----:B------:R-:W-:Y:S01]  /*10480*/  ULDC UR11, c[0x0][0x618] ;  /* 0x00018600000b7ab9 */ /* 0x000fe20000000800 */
[----:B------:R-:W-:Y:S02]  /*10490*/  ULDC UR21, c[0x0][0x658] ;  /* 0x0001960000157ab9 */ /* 0x000fe40000000800 */
[----:B------:R-:W-:Y:S01]  /*104a0*/  UIADD3 UR9, UR9, UR10, URZ ;  /* 0x0000000a09097290 */ /* 0x000fe2000fffe03f */
[----:B------:R-:W-:Y:S01]  /*104b0*/  UMOV UR15, 0xffffffff ;  /* 0xffffffff000f7882 */ /* 0x000fe20000000000 */
[----:B------:R-:W-:Y:S01]  /*104c0*/  ULDC.64 UR4, c[0x0][0x640] ;  /* 0x0001900000047ab9 */ /* 0x000fe20000000a00 */
[----:B------:R-:W-:Y:S01]  /*104d0*/  USHF.L.U32 UR15, UR15, UR21, URZ ;  /* 0x000000150f0f7299 */ /* 0x000fe2000800063f */
[----:B------:R-:W-:Y:S01]  /*104e0*/  ISETP.NE.U32.AND P0, PT, RZ, UR4, PT ;  /* 0x00000004ff007c0c */ /* 0x000fe2000bf05070 */
[----:B------:R-:W-:-:S02]  /*104f0*/  USHF.R.U64 UR16, UR8, UR11, UR9 ;  /* 0x0000000b08107299 */ /* 0x000fc40008001209 */
[----:B------:R-:W-:Y:S01]  /*10500*/  USHF.R.U32.HI UR8, URZ, UR11, UR9 ;  /* 0x0000000b3f087299 */ /* 0x000fe20008011609 */
[----:B0-----:R-:W-:Y:S01]  /*10510*/  R2UR UR14, R0 ;  /* 0x00000000000e72ca */ /* 0x001fe200000e0000 */
[----:B------:R-:W-:Y:S01]  /*10520*/  ULDC UR17, c[0x0][0x608] ;  /* 0x0001820000117ab9 */ /* 0x000fe20000000800 */
[----:B------:R-:W-:Y:S01]  /*10530*/  ULOP3.LUT UR42, URZ, UR15, URZ, 0x33, !UPT ;  /* 0x0000000f3f2a7292 */ /* 0x000fe2000f8e333f */
[----:B------:R-:W-:Y:S01]  /*10540*/  ISETP.NE.AND.EX P0, PT, RZ, UR5, PT, P0 ;  /* 0x00000005ff007c0c */ /* 0x000fe2000bf05300 */
[----:B------:R-:W-:Y:S02]  /*10550*/  USHF.R.U64 UR15, UR16, UR17, UR8 ;  /* 0x00000011100f7299 */ /* 0x000fe40008001208 */
[----:B------:R-:W-:Y:S02]  /*10560*/  USHF.R.U32.HI UR8, URZ, UR17, UR8 ;  /* 0x000000113f087299 */ /* 0x000fe40008011608 */
[----:B------:R-:W-:Y:S02]  /*10570*/  UIADD3 UR12, -UR12, URZ, URZ ;  /* 0x0000003f0c0c7290 */ /* 0x000fe4000fffe13f */
[----:B------:R-:W-:Y:S01]  /*10580*/  USHF.R.U64 UR17, UR15, UR21, UR8 ;  /* 0x000000150f117299 */ /* 0x000fe20008001208 */
[----:B------:R-:W-:Y:S01]  /*10590*/  UMOV UR19, 0x1 ;  /* 0x0000000100137882 */ /* 0x000fe20000000000 */
[----:B------:R-:W-:Y:S01]  /*105a0*/  ULDC UR13, c[0x0][0x144] ;  /* 0x00005100000d7ab9 */ /* 0x000fe20000000800 */
[----:B------:R-:W-:Y:S01]  /*105b0*/  ULDC UR7, c[0x0][0x600] ;  /* 0x0001800000077ab9 */ /* 0x000fe20000000800 */
[----:B------:R-:W-:-:S02]  /*105c0*/  USHF.L.U32 UR24, UR19, UR21, URZ ;  /* 0x0000001513187299 */ /* 0x000fc4000800063f */
[----:B------:R-:W-:Y:S02]  /*105d0*/  USHF.R.U32.HI UR8, URZ, UR21, UR8 ;  /* 0x000000153f087299 */ /* 0x000fe40008011608 */
[----:B------:R-:W-:Y:S02]  /*105e0*/  UIMAD UR21, UR13, UR12, UR6 ;  /* 0x0000000c0d1572a4 */ /* 0x000fe4000f8e0206 */
[----:B------:R-:W-:Y:S02]  /*105f0*/  UIADD3 UR20, UR7, -0x1, URZ ;  /* 0xffffffff07147890 */ /* 0x000fe4000fffe03f */
[----:B------:R-:W-:Y:S01]  /*10600*/  UIADD3 UR19, -UR14, URZ, URZ ;  /* 0x0000003f0e137290 */ /* 0x000fe2000fffe13f */
        /* <DEDUP_REMOVED lines=17> */
.L_x_545:
[----:B------:R-:W-:Y:S01]  /*10720*/  UISETP.NE.AND UP0, UPT, UR46, URZ, UPT ;  /* 0x0000003f2e00728c */ /* 0x000fe2000bf05270 */
[----:B------:R-:W-:Y:S01]  /*10730*/  IMAD.MOV.U32 R0, RZ, RZ, 0x1 ;  /* 0x00000001ff007424 */ /* 0x000fe200078e00ff */
[----:B------:R-:W-:Y:S02]  /*10740*/  USHF.R.U64 UR4, UR6, UR22, UR8 ;  /* 0x0000001606047299 */ /* 0x000fe40008001208 */
[----:B------:R-:W-:Y:S02]  /*10750*/  ULOP3.LUT UR42, UR15, UR42, URZ, 0xc0, !UPT ;  /* 0x0000002a0f2a7292 */ /* 0x000fe4000f8ec03f */
[----:B------:R-:W-:Y:S02]  /*10760*/  UIADD3 UR5, -UR4, URZ, URZ ;  /* 0x0000003f04057290 */ /* 0x000fe4000fffe13f */
[----:B------:R-:W-:Y:S02]  /*10770*/  UIMAD UR42, UR24, UR4, UR42 ;  /* 0x00000004182a72a4 */ /* 0x000fe4000f8e022a */
[----:B------:R-:W-:-:S02]  /*10780*/  ULOP3.LUT UR16, UR16, UR20, URZ, 0xc0, !UPT ;  /* 0x0000001410107292 */ /* 0x000fc4000f8ec03f */
[----:B------:R-:W-:Y:S02]  /*10790*/  @UP0 UIMAD UR21, UR25, UR19, UR18 ;  /* 0x00000013191502a4 */ /* 0x000fe4000f8e0212 */
[----:B------:R-:W-:-:S03]  /*107a0*/  UIMAD UR4, UR5, UR23, UR17 ;  /* 0x00000017050472a4 */ /* 0x000fc6000f8e0211 */
[----:B------:R-:W-:Y:S01]  /*107b0*/  ULDC UR5, c[0x0][0x610] ;  /* 0x0001840000057ab9 */ /* 0x000fe20000000800 */
[----:B------:R-:W-:Y:S02]  /*107c0*/  UIMAD UR4, UR4, UR7, UR16 ;  /* 0x00000007040472a4 */ /* 0x000fe4000f8e0210 */
[----:B------:R-:W-:-:S04]  /*107d0*/  UIMAD UR42, UR42, UR5, UR21 ;  /* 0x000000052a2a72a4 */ /* 0x000fc8000f8e0215 */
[----:B------:R-:W-:Y:S02]  /*107e0*/  USEL UR41, UR4, UR42, !UP0 ;  /* 0x0000002a04297287 */ /* 0x000fe4000c000000 */
[----:B------:R-:W-:-:S12]  /*107f0*/  USEL UR42, UR42, UR4, !UP0 ;  /* 0x000000042a2a7287 */ /* 0x000fd8000c000000 */
.L_x_543:
[----:B------:R-:W-:-:S13]  /*10800*/  LOP3.LUT P0, RZ, R0, 0xff, RZ, 0xc0, !PT ;  /* 0x000000ff00ff7812 */ /* 0x000fda000780c0ff */
[----:B------:R-:W-:Y:S05]  /*10810*/  @P0 BRA `(.L_x_546) ;  /* 0xffffff08004c0947 */ /* 0x000fea000383ffff */
[----:B------:R-:W-:Y:S05]  /*10820*/  EXIT ;  /* 0x000000000000794d */ /* 0x000fea0003800000 */
.L_x_3:
[----:B------:R-:W2:Y:S01]  /*10830*/  LDL R5, [R1+0x204] ;  /* 0x0002040001057983 */ /* 0x000ea20000100800 */
[----:B------:R-:W-:-:S03]  /*10840*/  ULDC.64 UR8, c[0x0][0x650] ;  /* 0x0001940000087ab9 */ /* 0x000fc60000000a00 */
[----:B------:R-:W3:Y:S01]  /*10850*/  LDL R4, [R1+0x200] ;  /* 0x0002000001047983 */ /* 0x000ee20000100800 */
[----:B------:R-:W-:Y:S01]  /*10860*/  PRMT R0, RZ, 0x7610, R0 ;  /* 0x00007610ff007816 */ /* 0x000fe20000000000 */
[----:B------:R-:W-:Y:S02]  /*10870*/  IMAD.MOV.U32 R3, RZ, RZ, -0x1 ;  /* 0xffffffffff037424 */ /* 0x000fe400078e00ff */
[----:B------:R-:W-:Y:S02]  /*10880*/  IMAD.MOV.U32 R2, RZ, RZ, -0x1 ;  /* 0xffffffffff027424 */ /* 0x000fe400078e00ff */
[----:B------:R-:W-:Y:S01]  /*10890*/  IMAD.MOV.U32 R9, RZ, RZ, -0x1 ;  /* 0xffffffffff097424 */ /* 0x000fe200078e00ff */
[----:B--2---:R-:W-:-:S04]  /*108a0*/  ISETP.GE.U32.AND P0, PT, R5, UR8, PT ;  /* 0x0000000805007c0c */ /* 0x004fc8000bf06070 */
[----:B---3--:R-:W-:-:S13]  /*108b0*/  ISETP.GE.U32.AND.EX P0, PT, R4, UR9, PT, P0 ;  /* 0x0000000904007c0c */ /* 0x008fda000bf06100 */
[----:B------:R-:W-:Y:S05]  /*108c0*/  @P0 BRA `(.L_x_547) ;  /* 0x00000004008c0947 */ /* 0x000fea0003800000 */
[----:B------:R-:W-:Y:S01]  /*108d0*/  I2FP.F32.U32 R0, UR4 ;  /* 0x0000000400007c45 */ /* 0x000fe20008201000 */
[----:B0-----:R-:W-:Y:S01]  /*108e0*/  ULDC.64 UR16, c[0x0][0x628] ;  /* 0x00018a0000107ab9 */ /* 0x001fe20000000a00 */
        /* <DEDUP_REMOVED lines=24> */
.L_x_548:
        /* <DEDUP_REMOVED lines=24> */
[----:B------:R-:W-:Y:S01]  /*10bf0*/  UMOV UR19, 0x1 ;  /* 0x0000000100137882 */ /* 0x000fe20000000000 */
[----:B------:R-:W-:Y:S01]  /*10c00*/  ULDC UR20, c[0x0][0x608] ;  /* 0x0001820000147ab9 */ /* 0x000fe20000000800 */
[----:B------:R-:W-:Y:S01]  /*10c10*/  USHF.L.U32 UR26, UR19, UR23, URZ ;  /* 0x00000017131a7299 */ /* 0x000fe2000800063f */
[----:B------:R-:W-:Y:S01]  /*10c20*/  ISETP.NE.AND.EX P0, PT, RZ, UR9, PT, P0 ;  /* 0x00000009ff007c0c */ /* 0x000fe2000bf05300 */
[----:B------:R-:W-:Y:S02]  /*10c30*/  USHF.R.U64 UR19, UR18, UR20, UR11 ;  /* 0x0000001412137299 */ /* 0x000fe4000800120b */
[----:B------:R-:W-:Y:S02]  /*10c40*/  USHF.R.U32.HI UR11, URZ, UR20, UR11 ;  /* 0x000000143f0b7299 */ /* 0x000fe4000801160b */
[----:B------:R-:W-:-:S02]  /*10c50*/  UIADD3 UR15, -UR15, URZ, URZ ;  /* 0x0000003f0f0f7290 */ /* 0x000fc4000fffe13f */
[----:B------:R-:W-:Y:S01]  /*10c60*/  USHF.R.U64 UR20, UR19, UR23, UR11 ;  /* 0x0000001713147299 */ /* 0x000fe2000800120b */
[----:B------:R-:W-:Y:S01]  /*10c70*/  ULDC UR16, c[0x0][0x144] ;  /* 0x0000510000107ab9 */ /* 0x000fe20000000800 */
[----:B------:R-:W-:Y:S01]  /*10c80*/  ULDC UR6, c[0x0][0x600] ;  /* 0x0001800000067ab9 */ /* 0x000fe20000000800 */
[----:B------:R-:W-:Y:S02]  /*10c90*/  USHF.R.U32.HI UR11, URZ, UR23, UR11 ;  /* 0x000000173f0b7299 */ /* 0x000fe4000801160b */
[----:B------:R-:W-:Y:S02]  /*10ca0*/  UIMAD UR23, UR16, UR15, UR4 ;  /* 0x0000000f101772a4 */ /* 0x000fe4000f8e0204 */
[----:B------:R-:W-:Y:S02]  /*10cb0*/  UIADD3 UR22, UR6, -0x1, URZ ;  /* 0xffffffff06167890 */ /* 0x000fe4000fffe03f */
[----:B------:R-:W-:Y:S02]  /*10cc0*/  ULOP3.LUT UR27, URZ, UR13, URZ, 0x33, !UPT ;  /* 0x0000000d3f1b7292 */ /* 0x000fe4000f8e333f */
        /* <DEDUP_REMOVED lines=18> */
.L_x_549:
[----:B------:R-:W-:Y:S01]  /*10df0*/  UISETP.NE.AND UP0, UPT, UR46, URZ, UPT ;  /* 0x0000003f2e00728c */ /* 0x000fe2000bf05270 */
[----:B------:R-:W-:Y:S01]  /*10e00*/  IMAD.MOV.U32 R0, RZ, RZ, 0x1 ;  /* 0x00000001ff007424 */ /* 0x000fe200078e00ff */
[----:B------:R-:W-:Y:S01]  /*10e10*/  USHF.R.U64 UR8, UR4, UR24, UR11 ;  /* 0x0000001804087299 */ /* 0x000fe2000800120b */
[----:B------:R-:W-:Y:S01]  /*10e20*/  IMAD.U32 R9, RZ, RZ, UR5 ;  /* 0x00000005ff097e24 */ /* 0x000fe2000f8e00ff */
[----:B------:R-:W-:Y:S02]  /*10e30*/  ULOP3.LUT UR4, UR19, UR27, URZ, 0xc0, !UPT ;  /* 0x0000001b13047292 */ /* 0x000fe4000f8ec03f */
[----:B------:R-:W-:Y:S02]  /*10e40*/  ULOP3.LUT UR18, UR18, UR22, URZ, 0xc0, !UPT ;  /* 0x0000001612127292 */ /* 0x000fe4000f8ec03f */
[----:B------:R-:W-:-:S03]  /*10e50*/  UIMAD UR4, UR26, UR8, UR4 ;  /* 0x000000081a0472a4 */ /* 0x000fc6000f8e0204 */
[----:B------:R-:W-:Y:S02]  /*10e60*/  @UP0 UIMAD UR23, UR28, UR21, UR7 ;  /* 0x000000151c1702a4 */ /* 0x000fe4000f8e0207 */
[----:B------:R-:W-:-:S03]  /*10e70*/  UIADD3 UR7, -UR8, URZ, URZ ;  /* 0x0000003f08077290 */ /* 0x000fc6000fffe13f */
[----:B------:R-:W-:Y:S01]  /*10e80*/  ULDC UR8, c[0x0][0x610] ;  /* 0x0001840000087ab9 */ /* 0x000fe20000000800 */
[----:B------:R-:W-:Y:S02]  /*10e90*/  UIMAD UR7, UR7, UR25, UR20 ;  /* 0x00000019070772a4 */ /* 0x000fe4000f8e0214 */
[----:B------:R-:W-:Y:S02]  /*10ea0*/  UIMAD UR4, UR4, UR8, UR23 ;  /* 0x00000008040472a4 */ /* 0x000fe4000f8e0217 */
[----:B------:R-:W-:-:S04]  /*10eb0*/  UIMAD UR7, UR7, UR6, UR18 ;  /* 0x00000006070772a4 */ /* 0x000fc8000f8e0212 */
[----:B------:R-:W-:Y:S02]  /*10ec0*/  USEL UR6, UR7, UR4, !UP0 ;  /* 0x0000000407067287 */ /* 0x000fe4000c000000 */
[----:B------:R-:W-:-:S04]  /*10ed0*/  USEL UR4, UR4, UR7, !UP0 ;  /* 0x0000000704047287 */ /* 0x000fc8000c000000 */
[----:B------:R-:W-:Y:S02]  /*10ee0*/  IMAD.U32 R2, RZ, RZ, UR6 ;  /* 0x00000006ff027e24 */ /* 0x000fe4000f8e00ff */
[----:B------:R-:W-:-:S07]  /*10ef0*/  IMAD.U32 R3, RZ, RZ, UR4 ;  /* 0x00000004ff037e24 */ /* 0x000fce000f8e00ff */
.L_x_547:
[----:B------:R-:W-:-:S08]  /*10f00*/  NOP ;  /* 0x0000000000007918 */ /* 0x000fd00000000000 */
[----:B0-----:R-:W0:-:S00]  /*10f10*/  USETMAXREG.DEALLOC.CTAPOOL 0x18 ;  /* 0x00000018000079c8 */ /* 0x001e0000080e0500 */
[----:B------:R-:W-:-:S13]  /*10f20*/  ISETP.NE.AND P0, PT, RZ, UR10, PT ;  /* 0x0000000aff007c0c */ /* 0x000fda000bf05270 */
[----:B------:R-:W-:Y:S05]  /*10f30*/  @P0 EXIT ;  /* 0x000000000000094d */ /* 0x000fea0003800000 */
[----:B0-----:R-:W-:Y:S01]  /*10f40*/  LOP3.LUT P0, RZ, R0, 0xff, RZ, 0xc0, !PT ;  /* 0x000000ff00ff7812 */ /* 0x001fe2000780c0ff */
[----:B------:R-:W-:Y:S02]  /*10f50*/  IMAD.MOV.U32 R0, RZ, RZ, 0x1 ;  /* 0x00000001ff007424 */ /* 0x000fe400078e00ff */
[----:B------:R-:W-:-:S10]  /*10f60*/  IMAD.MOV.U32 R6, RZ, RZ, RZ ;  /* 0x000000ffff067224 */ /* 0x000fd400078e00ff */
[----:B------:R-:W-:Y:S05]  /*10f70*/  @!P0 BRA `(.L_x_550) ;  /* 0x0000000c005c8947 */ /* 0x000fea0003800000 */
[----:B------:R-:W0:Y:S01]  /*10f80*/  S2R R4, SR_TID.X ;  /* 0x0000000000047919 */ /* 0x000e220000002100 */
[----:B------:R-:W-:Y:S01]  /*10f90*/  ULDC UR4, c[0x0][0x28c] ;  /* 0x0000a30000047ab9 */ /* 0x000fe20000000800 */
[----:B------:R-:W-:Y:S01]  /*10fa0*/  ULDC UR6, c[0x0][0x658] ;  /* 0x0001960000067ab9 */ /* 0x000fe20000000800 */
[----:B------:R-:W-:Y:S01]  /*10fb0*/  UIADD3 UR10, UR4, 0x1f, URZ ;  /* 0x0000001f040a7890 */ /* 0x000fe2000fffe03f */
[----:B------:R-:W-:Y:S01]  /*10fc0*/  BSSY B0, `(.L_x_550) ;  /* 0x00000d2000007945 */ /* 0x000fe20003800000 */
[----:B------:R-:W-:Y:S01]  /*10fd0*/  UMOV UR7, 0xffffffff ;  /* 0xffffffff00077882 */ /* 0x000fe20000000000 */
[----:B------:R-:W-:Y:S01]  /*10fe0*/  ULDC UR5, c[0x0][0x600] ;  /* 0x0001800000057ab9 */ /* 0x000fe20000000800 */
[----:B------:R-:W-:Y:S01]  /*10ff0*/  UMOV UR9, 0x1 ;  /* 0x0000000100097882 */ /* 0x000fe20000000000 */
[----:B------:R-:W-:Y:S01]  /*11000*/  USHF.L.U32 UR7, UR7, UR6, URZ ;  /* 0x0000000607077299 */ /* 0x000fe2000800063f */
[----:B------:R-:W-:Y:S01]  /*11010*/  IMAD.MOV.U32 R8, RZ, RZ, 0x1 ;  /* 0x00000001ff087424 */ /* 0x000fe200078e00ff */
[----:B------:R-:W-:Y:S01]  /*11020*/  UIADD3 UR4, UR5, -0x1, URZ ;  /* 0xffffffff05047890 */ /* 0x000fe2000fffe03f */
[----:B------:R-:W-:Y:S01]  /*11030*/  IMAD.MOV.U32 R0, RZ, RZ, 0x1 ;  /* 0x00000001ff007424 */ /* 0x000fe200078e00ff */
[----:B------:R-:W-:Y:S01]  /*11040*/  USHF.R.S32.HI UR11, URZ, 0x1f, UR10 ;  /* 0x0000001f3f0b7899 */ /* 0x000fe2000801140a */
[----:B------:R-:W-:Y:S01]  /*11050*/  IMAD.MOV.U32 R6, RZ, RZ, RZ ;  /* 0x000000ffff067224 */ /* 0x000fe200078e00ff */
[----:B------:R-:W-:Y:S01]  /*11060*/  ULDC UR8, c[0x0][0xc] ;  /* 0x0000030000087ab9 */ /* 0x000fe20000000800 */
[----:B------:R-:W-:-:S02]  /*11070*/  USHF.L.U32 UR5, UR9, UR6, URZ ;  /* 0x0000000609057299 */ /* 0x000fc4000800063f */
[----:B------:R-:W-:Y:S01]  /*11080*/  ULEA.HI UR11, UR11, UR10, URZ, 0x5 ;  /* 0x0000000a0b0b7291 */ /* 0x000fe2000f8f283f */
[----:B------:R-:W-:Y:S01]  /*11090*/  ULDC UR9, c[0x0][0x10] ;  /* 0x0000040000097ab9 */ /* 0x000fe20000000800 */
[----:B------:R-:W-:Y:S02]  /*110a0*/  ULOP3.LUT UR6, URZ, UR7, URZ, 0x33, !UPT ;  /* 0x000000073f067292 */ /* 0x000fe4000f8e333f */
[----:B------:R-:W-:Y:S01]  /*110b0*/  UIMAD.WIDE.U32 UR8, UR8, UR9, URZ ;  /* 0x00000009080872a5 */ /* 0x000fe2000f8e003f */
[----:B------:R-:W-:Y:S01]  /*110c0*/  ULDC UR7, c[0x0][0x14] ;  /* 0x0000050000077ab9 */ /* 0x000fe20000000800 */
[----:B------:R-:W-:Y:S02]  /*110d0*/  USHF.R.S32.HI UR18, URZ, 0x5, UR11 ;  /* 0x000000053f127899 */ /* 0x000fe4000801140b */
[----:B------:R-:W-:Y:S02]  /*110e0*/  UIMAD.WIDE.U32 UR20, UR8, UR7, URZ ;  /* 0x00000007081472a5 */ /* 0x000fe4000f8e003f */
[----:B------:R-:W-:-:S02]  /*110f0*/  UIMAD UR13, UR9, UR7, URZ ;  /* 0x00000007090d72a4 */ /* 0x000fc4000f8e023f */
[----:B------:R-:W-:Y:S01]  /*11100*/  ULOP3.LUT UR24, UR40, 0x2, URZ, 0xfc, !UPT ;  /* 0x0000000228187892 */ /* 0x000fe2000f8efc3f */
[C---:B0-----:R-:W-:Y:S01]  /*11110*/  LOP3.LUT P2, RZ, R4.reuse, 0x7f, RZ, 0xc0, !PT ;  /* 0x0000007f04ff7812 */ /* 0x041fe2000784c0ff */
[----:B------:R-:W-:Y:S01]  /*11120*/  UIADD3 UR13, UR21, UR13, URZ ;  /* 0x0000000d150d7290 */ /* 0x000fe2000fffe03f */
[----:B------:R-:W-:Y:S01]  /*11130*/  LOP3.LUT P0, RZ, R4, 0x1f, RZ, 0xc0, !PT ;  /* 0x0000001f04ff7812 */ /* 0x000fe2000780c0ff */
[----:B------:R-:W-:Y:S01]  /*11140*/  UIADD3 UR25, UR18, 0x1, URZ ;  /* 0x0000000112197890 */ /* 0x000fe2000fffe03f */
[----:B------:R-:W-:Y:S02]  /*11150*/  ULDC.64 UR22, c[0x0][0x198] ;  /* 0x0000660000167ab9 */ /* 0x000fe40000000a00 */
[----:B------:R-:W-:-:S13]  /*11160*/  PLOP3.LUT P0, PT, P0, P2, PT, 0x8a, 0x0 ;  /* 0x000000000000781c */ /* 0x000fda0000705172 */
.L_x_562:
[----:B------:R-:W-:-:S03]  /*11170*/  UMOV UR7, 0xffffffff ;  /* 0xffffffff00077882 */ /* 0x000fc60000000000 */
[----:B------:R-:W-:Y:S05]  /*11180*/  BRA.DIV UR7, `(.L_x_551) ;  /* 0x00000012070c7947 */ /* 0x000fea000b800000 */
[----:B------:R-:W-:-:S13]  /*11190*/  ELECT P6, URZ, PT ;  /* 0x00000000003f782f */ /* 0x000fda00038c0000 */
.L_x_575:
[----:B------:R-:W0:Y:S01]  /*111a0*/  LDC R4, c[0x0][0x28c] ;  /* 0x0000a300ff047b82 */ /* 0x000e220000000800 */
[----:B------:R-:W-:Y:S01]  /*111b0*/  BSSY B1, `(.L_x_552) ;  /* 0x0000035000017945 */ /* 0x000fe20003800000 */
[----:B0-----:R-:W-:-:S13]  /*111c0*/  ISETP.LT.OR P6, PT, R4, 0x1, !P6 ;  /* 0x000000010400780c */ /* 0x001fda00077c1670 */
[----:B------:R-:W-:Y:S05]  /*111d0*/  @P6 BRA `(.L_x_553) ;  /* 0x0000000000c86947 */ /* 0x000fea0003800000 */
[----:B------:R-:W-:Y:S02]  /*111e0*/  IMAD.SHL.U32 R11, R3, 0x100, RZ ;  /* 0x00000100030b7824 */ /* 0x000fe400078e00ff */
[----:B------:R-:W-:Y:S02]  /*111f0*/  IMAD.SHL.U32 R2, R2, 0x100, RZ ;  /* 0x0000010002027824 */ /* 0x000fe400078e00ff */
[----:B------:R-:W-:Y:S02]  /*11200*/  IMAD.MOV.U32 R12, RZ, RZ, RZ ;  /* 0x000000ffff0c7224 */ /* 0x000fe400078e00ff */
[----:B------:R-:W-:Y:S02]  /*11210*/  IMAD.U32 R14, RZ, RZ, UR25 ;  /* 0x00000019ff0e7e24 */ /* 0x000fe4000f8e00ff */
[----:B------:R-:W-:Y:S02]  /*11220*/  IMAD.MOV.U32 R3, RZ, RZ, R0 ;  /* 0x000000ffff037224 */ /* 0x000fe400078e0000 */
[----:B------:R-:W-:-:S07]  /*11230*/  IMAD.MOV.U32 R4, RZ, RZ, R6 ;  /* 0x000000ffff047224 */ /* 0x000fce00078e0006 */
.L_x_557:
[----:B------:R-:W0:Y:S01]  /*11240*/  S2R R10, SR_CgaCtaId ;  /* 0x00000000000a7919 */ /* 0x000e220000008800 */
[----:B------:R-:W-:Y:S01]  /*11250*/  MOV R5, 0x400 ;  /* 0x0000040000057802 */ /* 0x000fe20000000f00 */
[----:B------:R-:W1:Y:S03]  /*11260*/  @!P2 LDC R7, c[0x0][0x500] ;  /* 0x00014000ff07ab82 */ /* 0x000e660000000800 */
[----:B0-----:R-:W-:Y:S02]  /*11270*/  LEA R13, R10, R5, 0x18 ;  /* 0x000000050a0d7211 */ /* 0x001fe400078ec0ff */
[----:B------:R-:W-:-:S03]  /*11280*/  SHF.L.U32 R5, R3, 0x1f, RZ ;  /* 0x0000001f03057819 */ /* 0x000fc600000006ff */
[----:B------:R-:W-:-:S04]  /*11290*/  IMAD R10, R4, 0x8, R13 ;  /* 0x00000008040a7824 */ /* 0x000fc800078e020d */
[----:B------:R-:W0:Y:S02]  /*112a0*/  SYNCS.PHASECHK.TRANS64.TRYWAIT P1, [R10+URZ+0x30], R5 ;  /* 0x000030050a0075a7 */ /* 0x000e24000802017f */
[----:B01----:R-:W-:Y:S05]  /*112b0*/  @!P1 BRA `(.L_x_554) ;  /* 0x0000000c00e09947 */ /* 0x003fea0003800000 */
.L_x_576:
[----:B------:R-:W-:Y:S01]  /*112c0*/  UPRMT UR7, UR24, 0x9910, URZ ;  /* 0x0000991018077896 */ /* 0x000fe2000800003f */
[----:B------:R1:W-:Y:S03]  /*112d0*/  @!P2 SYNCS.ARRIVE.TRANS64 RZ, [R10+URZ], R7 ;  /* 0x000000070affa9a7 */ /* 0x0003e6000800003f */
[----:B------:R-:W-:-:S06]  /*112e0*/  UISETP.NE.AND UP0, UPT, UR7, 0x2, UPT ;  /* 0x000000020700788c */ /* 0x000fcc000bf05270 */
[----:B------:R-:W-:-:S13]  /*112f0*/  PLOP3.LUT P1, PT, PT, PT, UP0, 0x80, 0x0 ;  /* 0x000000000000781c */ /* 0x000fda0003f2f008 */
[----:B-1----:R-:W-:Y:S05]  /*11300*/  @P1 BRA `(.L_x_555) ;  /* 0x0000000000041947 */ /* 0x002fea0003800000 */
[----:B------:R-:W-:Y:S01]  /*11310*/  BPT.TRAP 0x1 ;  /* 0x000000040000795c */ /* 0x000fe20000300000 */
.L_x_555:
[----:B------:R-:W-:Y:S05]  /*11320*/  @P0 BRA `(.L_x_556) ;  /* 0x0000000000040947 */ /* 0x000fea0003800000 */
[----:B------:R-:W-:Y:S01]  /*11330*/  BPT.TRAP 0x1 ;  /* 0x000000040000795c */ /* 0x000fe20000300000 */
.L_x_556:
[----:B------:R-:W-:Y:S01]  /*11340*/  IMAD R13, R4, 0x2000, R13 ;  /* 0x00002000040d7824 */ /* 0x000fe200078e020d */
[----:B------:R-:W-:Y:S01]  /*11350*/  R2UR UR9, R10 ;  /* 0x000000000a0972ca */ /* 0x000fe200000e0000 */
[----:B------:R-:W-:Y:S01]  /*11360*/  VIADD R14, R14, 0xffffffff ;  /* 0xffffffff0e0e7836 */ /* 0x000fe20000000000 */
[----:B------:R-:W-:Y:S01]  /*11370*/  UIADD3 UR14, UP0, UR22, 0xf0, URZ ;  /* 0x000000f0160e7890 */ /* 0x000fe2000ff1e03f */
[----:B------:R-:W-:Y:S01]  /*11380*/  R2UR UR11, R11 ;  /* 0x000000000b0b72ca */ /* 0x000fe200000e0000 */
[----:B------:R-:W-:Y:S01]  /*11390*/  UIADD3 UR26, UP1, UR22, 0x1f0, URZ ;  /* 0x000001f0161a7890 */ /* 0x000fe2000ff3e03f */
[----:B------:R-:W-:Y:S01]  /*113a0*/  R2UR UR7, R13 ;  /* 0x000000000d0772ca */ /* 0x000fe200000e0000 */
[----:B------:R-:W-:Y:S01]  /*113b0*/  UIADD3.X UR15, URZ, UR23, URZ, UP0, !UPT ;  /* 0x000000173f0f7290 */ /* 0x000fe200087fe43f */
[----:B------:R-:W-:Y:S01]  /*113c0*/  R2UR UR10, R12 ;  /* 0x000000000c0a72ca */ /* 0x000fe200000e0000 */
[----:B------:R-:W-:Y:S01]  /*113d0*/  VIADD R4, R4, 0x1 ;  /* 0x0000000104047836 */ /* 0x000fe20000000000 */
[----:B------:R-:W-:Y:S01]  /*113e0*/  R2UR UR12, R9 ;  /* 0x00000000090c72ca */ /* 0x000fe200000e0000 */
[----:B------:R-:W-:Y:S01]  /*113f0*/  UIADD3.X UR27, URZ, UR23, URZ, UP1, !UPT ;  /* 0x000000173f1b7290 */ /* 0x000fe20008ffe43f */
[----:B------:R-:W-:Y:S01]  /*11400*/  R2UR UR19, R2 ;  /* 0x00000000021372ca */ /* 0x000fe200000e0000 */
[----:B------:R-:W-:Y:S01]  /*11410*/  UMOV UR16, 0x0 ;  /* 0x0000000000107882 */ /* 0x000fe20000000000 */
[----:B------:R-:W-:Y:S01]  /*11420*/  ISETP.GT.AND P3, PT, R14, 0x1, PT ;  /* 0x000000010e00780c */ /* 0x000fe20003f64270 */
[----:B------:R-:W-:Y:S01]  /*11430*/  UMOV UR17, 0x10000000 ;  /* 0x1000000000117882 */ /* 0x000fe20000000000 */
[----:B------:R-:W-:Y:S01]  /*11440*/  ISETP.NE.AND P1, PT, R4, 0x6, PT ;  /* 0x000000060400780c */ /* 0x000fe20003f25270 */
[----:B------:R-:W-:-:S02]  /*11450*/  VIADD R12, R12, 0x20 ;  /* 0x000000200c0c7836 */ /* 0x000fc40000000000 */
[----:B------:R-:W-:Y:S01]  /*11460*/  UIADD3 UR8, UR7, 0x180, URZ ;  /* 0x0000018007087890 */ /* 0x000fe2000fffe03f */
[----:B0-----:R-:W-:Y:S01]  /*11470*/  SEL R10, RZ, 0x1, P1 ;  /* 0x00000001ff0a7807 */ /* 0x001fe20000800000 */
[----:B------:R-:W-:Y:S01]  /*11480*/  UIADD3 UR7, UR7, 0xc180, URZ ;  /* 0x0000c18007077890 */ /* 0x000fe2000fffe03f */
[----:B------:R-:W-:Y:S02]  /*11490*/  SEL R4, R4, RZ, P1 ;  /* 0x000000ff04047207 */ /* 0x000fe40000800000 */
[----:B------:R-:W-:-:S04]  /*114a0*/  LOP3.LUT R3, R3, R10, RZ, 0x3c, !PT ;  /* 0x0000000a03037212 */ /* 0x000fc800078e3cff */
[----:B------:R0:W-:Y:S02]  /*114b0*/  UTMALDG.3D [UR8], [UR14], desc[UR16] ;  /* 0x000010080e0075b4 */ /* 0x0001e40008011000 */
[----:B0-----:R-:W-:Y:S01]  /*114c0*/  UMOV UR8, UR7 ;  /* 0x0000000700087c82 */ /* 0x001fe20008000000 */
[----:B------:R-:W-:Y:S02]  /*114d0*/  UMOV UR11, UR19 ;  /* 0x00000013000b7c82 */ /* 0x000fe40008000000 */
[----:B------:R0:W-:Y:S02]  /*114e0*/  UTMALDG.3D [UR8], [UR26], desc[UR16] ;  /* 0x000010081a0075b4 */ /* 0x0001e40008011000 */
[----:B0-----:R-:W-:Y:S05]  /*114f0*/  @P3 BRA `(.L_x_557) ;  /* 0xfffffffc00503947 */ /* 0x001fea000383ffff */
.L_x_553:
[----:B------:R-:W-:Y:S05]  /*11500*/  BSYNC B1 ;  /* 0x0000000000017941 */ /* 0x000fea0003800000 */
.L_x_552:
[----:B------:R-:W2:Y:S01]  /*11510*/  LDL.LU R15, [R1+0x200] ;  /* 0x00020000010f7983 */ /* 0x000ea20000300800 */
[----:B------:R-:W-:Y:S01]  /*11520*/  LOP3.LUT P1, RZ, R8, 0xff, RZ, 0xc0, !PT ;  /* 0x000000ff08ff7812 */ /* 0x000fe2000782c0ff */
[----:B------:R-:W-:Y:S01]  /*11530*/  VIADD R6, R6, UR18 ;  /* 0x0000001206067c36 */ /* 0x000fe20008000000 */
[----:B------:R-:W-:Y:S01]  /*11540*/  ULDC.64 UR8, c[0x0][0x650] ;  /* 0x0001940000087ab9 */ /* 0x000fe20000000a00 */
[----:B------:R-:W3:Y:S01]  /*11550*/  LDL.LU R13, [R1+0x204] ;  /* 0x00020400010d7983 */ /* 0x000ee20000300800 */
[----:B------:R-:W-:Y:S01]  /*11560*/  UISETP.GE.U32.AND UP0, UPT, UR18, 0x6, UPT ;  /* 0x000000061200788c */ /* 0x000fe2000bf06070 */
[----:B------:R-:W-:Y:S01]  /*11570*/  BSSY B1, `(.L_x_558) ;  /* 0x0000074000017945 */ /* 0x000fe20003800000 */
[----:B------:R-:W-:Y:S01]  /*11580*/  IMAD.MOV.U32 R9, RZ, RZ, -0x1 ;  /* 0xffffffffff097424 */ /* 0x000fe200078e00ff */
[----:B------:R-:W-:Y:S02]  /*11590*/  PRMT R4, RZ, 0x7610, R4 ;  /* 0x00007610ff047816 */ /* 0x000fe40000000004 */
[----:B------:R-:W-:-:S02]  /*115a0*/  PRMT R8, RZ, 0x7610, R8 ;  /* 0x00007610ff087816 */ /* 0x000fc40000000008 */
[----:B------:R-:W-:Y:S02]  /*115b0*/  PLOP3.LUT P3, PT, PT, PT, UP0, 0x80, 0x0 ;  /* 0x000000000000781c */ /* 0x000fe40003f6f008 */
[----:B------:R-:W0:Y:S01]  /*115c0*/  @P1 S2R R3, SR_CgaCtaId ;  /* 0x0000000000031919 */ /* 0x000e220000008800 */
[----:B------:R-:W-:-:S04]  /*115d0*/  @P1 MOV R2, 0x400 ;  /* 0x0000040000021802 */ /* 0x000fc80000000f00 */
[----:B0-----:R-:W-:-:S04]  /*115e0*/  @P1 LEA R2, R3, R2, 0x18 ;  /* 0x0000000203021211 */ /* 0x001fc800078ec0ff */
[----:B------:R0:W-:Y:S01]  /*115f0*/  @P1 SYNCS.ARRIVE.TRANS64.A1T0 RZ, [R2+URZ+0x78], RZ ;  /* 0x000078ff02ff19a7 */ /* 0x0001e2000810003f */
[----:B------:R-:W-:Y:S01]  /*11600*/  ISETP.GT.U32.AND P1, PT, R6, 0x5, PT ;  /* 0x000000050600780c */ /* 0x000fe20003f24070 */
[----:B0-----:R-:W-:-:S05]  /*11610*/  IMAD.U32 R2, RZ, RZ, UR18 ;  /* 0x00000012ff027e24 */ /* 0x001fca000f8e00ff */
[----:B------:R-:W-:Y:S01]  /*11620*/  ISETP.LT.U32.AND P1, PT, R2, 0x6, P1 ;  /* 0x000000060200780c */ /* 0x000fe20000f21070 */
[----:B------:R-:W-:-:S04]  /*11630*/  IMAD.WIDE.U32 R2, R6, -0x55555555, RZ ;  /* 0xaaaaaaab06027825 */ /* 0x000fc800078e00ff */
[----:B------:R-:W-:Y:S01]  /*11640*/  IMAD.MOV.U32 R2, RZ, RZ, -0x1 ;  /* 0xffffffffff027424 */ /* 0x000fe200078e00ff */
[----:B------:R-:W-:Y:S02]  /*11650*/  SHF.R.U32.HI R5, RZ, 0x2, R3 ;  /* 0x00000002ff057819 */ /* 0x000fe40000011603 */
[----:B------:R-:W-:-:S03]  /*11660*/  SEL R3, RZ, 0x1, !P1 ;  /* 0x00000001ff037807 */ /* 0x000fc60004800000 */
[----:B------:R-:W-:Y:S01]  /*11670*/  IMAD R6, R5, -0x6, R6 ;  /* 0xfffffffa05067824 */ /* 0x000fe200078e0206 */
[----:B------:R-:W-:Y:S01]  /*11680*/  LOP3.LUT R0, R0, R3, RZ, 0x3c, !PT ;  /* 0x0000000300007212 */ /* 0x000fe200078e3cff */
[----:B------:R-:W-:-:S03]  /*11690*/  IMAD.MOV.U32 R3, RZ, RZ, -0x1 ;  /* 0xffffffffff037424 */ /* 0x000fc600078e00ff */
[----:B------:R-:W-:Y:S02]  /*116a0*/  @P3 LOP3.LUT R0, R0, 0x1, R5, 0x78, !PT ;  /* 0x0000000100003812 */ /* 0x000fe400078e7805 */
[----:B---3--:R-:W-:-:S04]  /*116b0*/  IADD3 R13, P1, R13, UR20, RZ ;  /* 0x000000140d0d7c10 */ /* 0x008fc8000ff3e0ff */
[----:B--2---:R-:W-:Y:S01]  /*116c0*/  IADD3.X R15, R15, UR13, RZ, P1, !PT ;  /* 0x0000000d0f0f7c10 */ /* 0x004fe20008ffe4ff */
[----:B------:R0:W-:Y:S01]  /*116d0*/  STL [R1+0x204], R13 ;  /* 0x0002040d01007387 */ /* 0x0001e20000100800 */
[----:B------:R-:W-:-:S03]  /*116e0*/  ISETP.GE.U32.AND P1, PT, R13, UR8, PT ;  /* 0x000000080d007c0c */ /* 0x000fc6000bf26070 */
[----:B------:R0:W-:Y:S01]  /*116f0*/  STL [R1+0x200], R15 ;  /* 0x0002000f01007387 */ /* 0x0001e20000100800 */
[----:B------:R-:W-:-:S13]  /*11700*/  ISETP.GE.U32.AND.EX P1, PT, R15, UR9, PT, P1 ;  /* 0x000000090f007c0c */ /* 0x000fda000bf26110 */
[----:B0-----:R-:W-:Y:S05]  /*11710*/  @P1 BRA `(.L_x_559) ;  /* 0x0000000400641947 */ /* 0x001fea0003800000 */
[----:B------:R-:W0:Y:S01]  /*11720*/  S2R R7, SR_CTAID.X ;  /* 0x0000000000077919 */ /* 0x000e220000002500 */
[----:B------:R-:W-:Y:S01]  /*11730*/  ULDC UR7, c[0x0][0x150] ;  /* 0x0000540000077ab9 */ /* 0x000fe20000000800 */
[----:B------:R-:W1:Y:S01]  /*11740*/  LDC R4, c[0x0][0x144] ;  /* 0x00005100ff047b82 */ /* 0x000e620000000800 */
[----:B------:R-:W-:Y:S01]  /*11750*/  UISETP.NE.AND UP0, UPT, UR46, URZ, UPT ;  /* 0x0000003f2e00728c */ /* 0x000fe2000bf05270 */
[----:B------:R-:W2:Y:S01]  /*11760*/  S2R R5, SR_CTAID.Y ;  /* 0x0000000000057919 */ /* 0x000ea20000002600 */
[----:B------:R-:W-:Y:S01]  /*11770*/  ULDC.64 UR8, c[0x0][0x628] ;  /* 0x00018a0000087ab9 */ /* 0x000fe20000000a00 */
[----:B------:R-:W-:-:S03]  /*11780*/  ULDC UR10, c[0x0][0x630] ;  /* 0x00018c00000a7ab9 */ /* 0x000fc60000000800 */
[----:B------:R-:W-:Y:S01]  /*11790*/  PLOP3.LUT P1, PT, PT, PT, UP0, 0x80, 0x0 ;  /* 0x000000000000781c */ /* 0x000fe20003f2f008 */
[----:B------:R-:W3:Y:S01]  /*117a0*/  LDC R10, c[0x0][0x148] ;  /* 0x00005200ff0a7b82 */ /* 0x000ee20000000800 */
[----:B0-----:R-:W-:Y:S02]  /*117b0*/  I2FP.F32.U32 R2, R7 ;  /* 0x0000000700027245 */ /* 0x001fe40000201000 */
[----:B--2---:R-:W-:-:S03]  /*117c0*/  I2FP.F32.U32 R3, R5 ;  /* 0x0000000500037245 */ /* 0x004fc60000201000 */
[----:B------:R-:W-:Y:S01]  /*117d0*/  FMUL R2, R2, UR7 ;  /* 0x0000000702027c20 */ /* 0x000fe20008400000 */
[----:B------:R-:W-:Y:S02]  /*117e0*/  ULDC UR7, c[0x0][0x154] ;  /* 0x0000550000077ab9 */ /* 0x000fe40000000800 */
[----:B------:R-:W-:-:S03]  /*117f0*/  FMUL R9, R3, UR7 ;  /* 0x0000000703097c20 */ /* 0x000fc60008400000 */
[----:B------:R-:W0:Y:S08]  /*11800*/  F2I.U32.TRUNC.NTZ R2, R2 ;  /* 0x0000000200027305 */ /* 0x000e30000020f000 */
[----:B------:R-:W2:Y:S01]  /*11810*/  F2I.U32.TRUNC.NTZ R9, R9 ;  /* 0x0000000900097305 */ /* 0x000ea2000020f000 */
[----:B0-----:R-:W-:Y:S02]  /*11820*/  IMAD.MOV R3, RZ, RZ, -R2 ;  /* 0x000000ffff037224 */ /* 0x001fe400078e0a02 */
[----:B------:R-:W-:-:S02]  /*11830*/  IMAD.MOV.U32 R2, RZ, RZ, R13 ;  /* 0x000000ffff027224 */ /* 0x000fc400078e000d */
[----:B-1----:R-:W-:Y:S02]  /*11840*/  IMAD R7, R4, R3, R7 ;  /* 0x0000000304077224 */ /* 0x002fe400078e0207 */
[----:B--2---:R-:W-:-:S04]  /*11850*/  IMAD.MOV R3, RZ, RZ, -R9 ;  /* 0x000000ffff037224 */ /* 0x004fc800078e0a09 */
[----:B---3--:R-:W-:Y:S01]  /*11860*/  @P1 IMAD R7, R10, R3, R5 ;  /* 0x000000030a071224 */ /* 0x008fe200078e0205 */
[----:B------:R-:W-:Y:S01]  /*11870*/  ISETP.NE.U32.AND P1, PT, RZ, UR8, PT ;  /* 0x00000008ff007c0c */ /* 0x000fe2000bf25070 */
[----:B------:R-:W-:-:S03]  /*11880*/  IMAD.MOV.U32 R3, RZ, RZ, R15 ;  /* 0x000000ffff037224 */ /* 0x000fc600078e000f */
[----:B------:R-:W-:-:S13]  /*11890*/  ISETP.NE.AND.EX P1, PT, RZ, UR9, PT, P1 ;  /* 0x00000009ff007c0c */ /* 0x000fda000bf25310 */
[----:B------:R-:W-:Y:S05]  /*118a0*/  @!P1 BRA `(.L_x_560) ;  /* 0x0000000000289947 */ /* 0x000fea0003800000 */
[----:B------:R-:W-:Y:S02]  /*118b0*/  ULDC UR7, c[0x0][0x634] ;  /* 0x00018d0000077ab9 */ /* 0x000fe40000000800 */
[----:B------:R-:W-:-:S05]  /*118c0*/  IADD3 R3, P1, R13, UR7, RZ ;  /* 0x000000070d037c10 */ /* 0x000fca000ff3e0ff */
[----:B------:R-:W-:-:S04]  /*118d0*/  IMAD.X R9, RZ, RZ, R15, P1 ;  /* 0x000000ffff097224 */ /* 0x000fc800008e060f */
[----:B------:R-:W-:-:S04]  /*118e0*/  IMAD.WIDE.U32 R4, R9, UR8, RZ ;  /* 0x0000000809047c25 */ /* 0x000fc8000f8e00ff */
[----:B------:R-:W-:-:S04]  /*118f0*/  IMAD.WIDE.U32 R4, P1, R3, UR9, R4 ;  /* 0x0000000903047c25 */ /* 0x000fc8000f820004 */
[----:B------:R-:W-:-:S04]  /*11900*/  IMAD.WIDE.U32 R2, R3, UR8, RZ ;  /* 0x0000000803027c25 */ /* 0x000fc8000f8e00ff */
[----:B------:R-:W-:Y:S01]  /*11910*/  IMAD.MOV.U32 R2, RZ, RZ, R5 ;  /* 0x000000ffff027224 */ /* 0x000fe200078e0005 */
[----:B------:R-:W-:Y:S01]  /*11920*/  IADD3 RZ, P3, R3, R4, RZ ;  /* 0x0000000403ff7210 */ /* 0x000fe20007f7e0ff */
[----:B------:R-:W-:-:S04]  /*11930*/  IMAD.X R3, RZ, RZ, RZ, P1 ;  /* 0x000000ffff037224 */ /* 0x000fc800008e06ff */
[----:B------:R-:W-:-:S08]  /*11940*/  IMAD.WIDE.U32.X R2, R9, UR9, R2, P3 ;  /* 0x0000000909027c25 */ /* 0x000fd000098e0402 */
.L_x_560:
[--C-:B------:R-:W-:Y:S01]  /*11950*/  SHF.R.U64 R9, R2, UR10, R3.reuse ;  /* 0x0000000a02097c19 */ /* 0x100fe20008001203 */
[----:B------:R-:W-:Y:S01]  /*11960*/  ULDC.64 UR8, c[0x0][0x620] ;  /* 0x0001880000087ab9 */ /* 0x000fe20000000a00 */
[----:B------:R-:W-:Y:S01]  /*11970*/  SHF.R.U32.HI R2, RZ, UR10, R3 ;  /* 0x0000000aff027c19 */ /* 0x000fe20008011603 */
[----:B------:R-:W-:Y:S01]  /*11980*/  IMAD.MOV.U32 R3, RZ, RZ, R15 ;  /* 0x000000ffff037224 */ /* 0x000fe200078e000f */
[----:B------:R-:W-:Y:S01]  /*11990*/  IADD3 R11, P1, RZ, -R9, RZ ;  /* 0x80000009ff0b7210 */ /* 0x000fe20007f3e0ff */
[----:B------:R-:W-:-:S04]  /*119a0*/  ULDC UR7, c[0x0][0x618] ;  /* 0x0001860000077ab9 */ /* 0x000fc80000000800 */
[----:B------:R-:W-:-:S04]  /*119b0*/  IMAD.X R2, RZ, RZ, ~R2, P1 ;  /* 0x000000ffff027224 */ /* 0x000fc800008e0e02 */
[----:B------:R-:W-:-:S04]  /*119c0*/  IMAD R2, R2, UR8, RZ ;  /* 0x0000000802027c24 */ /* 0x000fc8000f8e02ff */
[----:B------:R-:W-:Y:S02]  /*119d0*/  IMAD R5, R11, UR9, R2 ;  /* 0x000000090b057c24 */ /* 0x000fe4000f8e0202 */
[----:B------:R-:W-:-:S04]  /*119e0*/  IMAD.MOV.U32 R2, RZ, RZ, R13 ;  /* 0x000000ffff027224 */ /* 0x000fc800078e000d */
[----:B------:R-:W-:Y:S01]  /*119f0*/  IMAD.WIDE.U32 R2, R11, UR8, R2 ;  /* 0x000000080b027c25 */ /* 0x000fe2000f8e0002 */
[----:B------:R-:W-:Y:S02]  /*11a00*/  ULDC.64 UR8, c[0x0][0x640] ;  /* 0x0001900000087ab9 */ /* 0x000fe40000000a00 */
[----:B------:R-:W-:Y:S01]  /*11a10*/  ISETP.NE.U32.AND P1, PT, RZ, UR8, PT ;  /* 0x00000008ff007c0c */ /* 0x000fe2000bf25070 */
[----:B------:R-:W-:-:S03]  /*11a20*/  IMAD.IADD R3, R3, 0x1, R5 ;  /* 0x0000000103037824 */ /* 0x000fc600078e0205 */
[----:B------:R-:W-:Y:S02]  /*11a30*/  ISETP.NE.AND.EX P1, PT, RZ, UR9, PT, P1 ;  /* 0x00000009ff007c0c */ /* 0x000fe4000bf25310 */
[--C-:B------:R-:W-:Y:S02]  /*11a40*/  SHF.R.U64 R10, R2, UR7, R3.reuse ;  /* 0x00000007020a7c19 */ /* 0x100fe40008001203 */
[----:B------:R-:W-:Y:S01]  /*11a50*/  SHF.R.U32.HI R3, RZ, UR7, R3 ;  /* 0x00000007ff037c19 */ /* 0x000fe20008011603 */
[----:B------:R-:W-:-:S03]  /*11a60*/  ULDC UR7, c[0x0][0x608] ;  /* 0x0001820000077ab9 */ /* 0x000fc60000000800 */
[--C-:B------:R-:W-:Y:S02]  /*11a70*/  SHF.R.U64 R12, R10, UR7, R3.reuse ;  /* 0x000000070a0c7c19 */ /* 0x100fe40008001203 */
[----:B------:R-:W-:Y:S01]  /*11a80*/  SHF.R.U32.HI R3, RZ, UR7, R3 ;  /* 0x00000007ff037c19 */ /* 0x000fe20008011603 */
[----:B------:R-:W-:-:S03]  /*11a90*/  ULDC UR7, c[0x0][0x658] ;  /* 0x0001960000077ab9 */ /* 0x000fc60000000800 */
[--C-:B------:R-:W-:Y:S02]  /*11aa0*/  SHF.R.U64 R11, R12, UR7, R3.reuse ;  /* 0x000000070c0b7c19 */ /* 0x100fe40008001203 */
[----:B------:R-:W-:-:S03]  /*11ab0*/  SHF.R.U32.HI R13, RZ, UR7, R3 ;  /* 0x00000007ff0d7c19 */ /* 0x000fc60008011603 */
[----:B------:R-:W-:Y:S02]  /*11ac0*/  IMAD.MOV.U32 R2, RZ, RZ, R11 ;  /* 0x000000ffff027224 */ /* 0x000fe400078e000b */
[----:B------:R-:W-:Y:S01]  /*11ad0*/  IMAD.MOV.U32 R3, RZ, RZ, R13 ;  /* 0x000000ffff037224 */ /* 0x000fe200078e000d */
[----:B------:R-:W-:Y:S06]  /*11ae0*/  @!P1 BRA `(.L_x_561) ;  /* 0x0000000000289947 */ /* 0x000fec0003800000 */
        /* <DEDUP_REMOVED lines=10> */
.L_x_561:
[----:B------:R-:W-:Y:S01]  /*11b90*/  ULDC UR7, c[0x0][0x648] ;  /* 0x0001920000077ab9 */ /* 0x000fe20000000800 */
[----:B------:R-:W-:Y:S01]  /*11ba0*/  LOP3.LUT R12, R12, UR6, RZ, 0xc0, !PT ;  /* 0x000000060c0c7c12 */ /* 0x000fe2000f8ec0ff */
[----:B------:R-:W-:Y:S01]  /*11bb0*/  UISETP.NE.AND UP0, UPT, UR46, URZ, UPT ;  /* 0x0000003f2e00728c */ /* 0x000fe2000bf05270 */
[----:B------:R-:W-:Y:S01]  /*11bc0*/  SHF.R.U64 R3, R2, UR7, R3 ;  /* 0x0000000702037c19 */ /* 0x000fe20008001203 */
[----:B------:R-:W-:Y:S01]  /*11bd0*/  ULDC UR7, c[0x0][0x638] ;  /* 0x00018e0000077ab9 */ /* 0x000fe20000000800 */
[----:B------:R-:W-:-:S03]  /*11be0*/  LOP3.LUT R4, R10, UR4, RZ, 0xc0, !PT ;  /* 0x000000040a047c12 */ /* 0x000fc6000f8ec0ff */
[----:B------:R-:W-:Y:S01]  /*11bf0*/  IMAD.MOV R2, RZ, RZ, -R3 ;  /* 0x000000ffff027224 */ /* 0x000fe200078e0a03 */
[----:B------:R-:W-:Y:S01]  /*11c00*/  PLOP3.LUT P1, PT, PT, PT, UP0, 0x40, 0x0 ;  /* 0x000000000000781c */ /* 0x000fe20003f2e808 */
[----:B------:R-:W-:Y:S01]  /*11c10*/  IMAD R12, R3, UR5, R12 ;  /* 0x00000005030c7c24 */ /* 0x000fe2000f8e020c */
[----:B------:R-:W-:Y:S01]  /*11c20*/  PLOP3.LUT P3, PT, PT, PT, UP0, 0x40, 0x0 ;  /* 0x000000000000781c */ /* 0x000fe20003f6e808 */
[----:B------:R-:W-:Y:S01]  /*11c30*/  IMAD R11, R2, UR7, R11 ;  /* 0x00000007020b7c24 */ /* 0x000fe2000f8e020b */
[----:B------:R-:W-:Y:S02]  /*11c40*/  ULDC UR7, c[0x0][0x610] ;  /* 0x0001840000077ab9 */ /* 0x000fe40000000800 */
[----:B------:R-:W-:Y:S01]  /*11c50*/  IMAD R7, R12, UR7, R7 ;  /* 0x000000070c077c24 */ /* 0x000fe2000f8e0207 */
[----:B------:R-:W-:Y:S02]  /*11c60*/  ULDC UR7, c[0x0][0x600] ;  /* 0x0001800000077ab9 */ /* 0x000fe40000000800 */
[----:B------:R-:W-:-:S05]  /*11c70*/  IMAD R4, R11, UR7, R4 ;  /* 0x000000070b047c24 */ /* 0x000fca000f8e0204 */
[----:B------:R-:W-:Y:S02]  /*11c80*/  SEL R2, R4, R7, P1 ;  /* 0x0000000704027207 */ /* 0x000fe40000800000 */
[----:B------:R-:W-:Y:S01]  /*11c90*/  SEL R3, R7, R4, P3 ;  /* 0x0000000407037207 */ /* 0x000fe20001800000 */
[----:B------:R-:W-:-:S07]  /*11ca0*/  IMAD.MOV.U32 R4, RZ, RZ, 0x1 ;  /* 0x00000001ff047424 */ /* 0x000fce00078e00ff */
.L_x_559:
[----:B------:R-:W-:Y:S05]  /*11cb0*/  BSYNC B1 ;  /* 0x0000000000017941 */ /* 0x000fea0003800000 */
.L_x_558:
[----:B------:R-:W-:-:S13]  /*11cc0*/  LOP3.LUT P1, RZ, R4, 0xff, RZ, 0xc0, !PT ;  /* 0x000000ff04ff7812 */ /* 0x000fda000782c0ff */
[----:B------:R-:W-:Y:S05]  /*11cd0*/  @P1 BRA `(.L_x_562) ;  /* 0xfffffff400241947 */ /* 0x000fea000383ffff */
[----:B------:R-:W-:Y:S05]  /*11ce0*/  BSYNC B0 ;  /* 0x0000000000007941 */ /* 0x000fea0003800000 */
.L_x_550:
[----:B------:R-:W-:-:S03]  /*11cf0*/  UMOV UR7, 0xffffffff ;  /* 0xffffffff00077882 */ /* 0x000fc60000000000 */
[----:B------:R-:W-:Y:S05]  /*11d00*/  BRA.DIV UR7, `(.L_x_563) ;  /* 0x0000000607607947 */ /* 0x000fea000b800000 */
[----:B------:R-:W-:-:S13]  /*11d10*/  ELECT P6, URZ, PT ;  /* 0x00000000003f782f */ /* 0x000fda00038c0000 */
.L_x_579:
[----:B------:R-:W-:Y:S04]  /*11d20*/  BSSY B0, `(.L_x_564) ;  /* 0x000003e000007945 */ /* 0x000fe80003800000 */
[----:B------:R-:W-:Y:S05]  /*11d30*/  @!P6 BRA `(.L_x_565) ;  /* 0x0000000000f0e947 */ /* 0x000fea0003800000 */
[----:B------:R-:W-:-:S04]  /*11d40*/  ULOP3.LUT UR7, UR40, 0x2, URZ, 0xfc, !UPT ;  /* 0x0000000228077892 */ /* 0x000fc8000f8efc3f */
[----:B------:R-:W-:-:S06]  /*11d50*/  UISETP.NE.AND UP0, UPT, UR7, 0x3, UPT ;  /* 0x000000030700788c */ /* 0x000fcc000bf05270 */
[----:B------:R-:W-:-:S13]  /*11d60*/  PLOP3.LUT P0, PT, PT, PT, UP0, 0x80, 0x0 ;  /* 0x000000000000781c */ /* 0x000fda0003f0f008 */
[----:B------:R-:W-:Y:S05]  /*11d70*/  @!P0 BRA `(.L_x_566) ;  /* 0x0000000000048947 */ /* 0x000fea0003800000 */
[----:B------:R-:W-:Y:S01]  /*11d80*/  BPT.TRAP 0x1 ;  /* 0x000000040000795c */ /* 0x000fe20000300000 */
.L_x_566:
[----:B------:R-:W0:Y:S01]  /*11d90*/  S2R R3, SR_CgaCtaId ;  /* 0x0000000000037919 */ /* 0x000e220000008800 */
[----:B------:R-:W-:-:S04]  /*11da0*/  MOV R2, 0x400 ;  /* 0x0000040000027802 */ /* 0x000fc80000000f00 */
[----:B0-----:R-:W-:Y:S02]  /*11db0*/  LEA R3, R3, R2, 0x18 ;  /* 0x0000000203037211 */ /* 0x001fe400078ec0ff */
[----:B------:R-:W-:-:S03]  /*11dc0*/  SHF.L.U32 R2, R0, 0x1f, RZ ;  /* 0x0000001f00027819 */ /* 0x000fc600000006ff */
[----:B------:R-:W-:-:S04]  /*11dd0*/  VIADD R3, R3, 0x30 ;  /* 0x0000003003037836 */ /* 0x000fc80000000000 */
[----:B------:R-:W-:-:S04]  /*11de0*/  IMAD R5, R6, 0x8, R3 ;  /* 0x0000000806057824 */ /* 0x000fc800078e0203 */
[----:B------:R-:W0:Y:S02]  /*11df0*/  SYNCS.PHASECHK.TRANS64.TRYWAIT P0, [R5+URZ], R2 ;  /* 0x00000002050075a7 */ /* 0x000e24000800017f */
[----:B0-----:R-:W-:Y:S05]  /*11e00*/  @!P0 BRA `(.L_x_567) ;  /* 0x0000000400408947 */ /* 0x001fea0003800000 */
.L_x_580:
[----:B------:R-:W-:-:S05]  /*11e10*/  VIADD R6, R6, 0x1 ;  /* 0x0000000106067836 */ /* 0x000fca0000000000 */
[----:B------:R-:W-:-:S04]  /*11e20*/  ISETP.NE.AND P0, PT, R6, 0x6, PT ;  /* 0x000000060600780c */ /* 0x000fc80003f05270 */
[----:B0-----:R-:W-:Y:S02]  /*11e30*/  SEL R5, RZ, 0x1, P0 ;  /* 0x00000001ff057807 */ /* 0x001fe40000000000 */
[----:B------:R-:W-:Y:S02]  /*11e40*/  SEL R6, R6, RZ, P0 ;  /* 0x000000ff06067207 */ /* 0x000fe40000000000 */
[----:B------:R-:W-:-:S03]  /*11e50*/  LOP3.LUT R5, R0, R5, RZ, 0x3c, !PT ;  /* 0x0000000500057212 */ /* 0x000fc600078e3cff */
[----:B------:R-:W-:Y:S01]  /*11e60*/  IMAD R7, R6, 0x8, R3 ;  /* 0x0000000806077824 */ /* 0x000fe200078e0203 */
[----:B------:R-:W-:-:S04]  /*11e70*/  SHF.L.U32 R0, R5, 0x1f, RZ ;  /* 0x0000001f05007819 */ /* 0x000fc800000006ff */
[----:B------:R-:W0:Y:S02]  /*11e80*/  SYNCS.PHASECHK.TRANS64.TRYWAIT P0, [R7+URZ], R0 ;  /* 0x00000000070075a7 */ /* 0x000e24000800017f */
[----:B0-----:R-:W-:Y:S05]  /*11e90*/  @!P0 BRA `(.L_x_568) ;  /* 0x0000000400308947 */ /* 0x001fea0003800000 */
.L_x_581:
[----:B0-----:R-:W-:-:S05]  /*11ea0*/  VIADD R0, R6, 0x1 ;  /* 0x0000000106007836 */ /* 0x001fca0000000000 */
[----:B------:R-:W-:-:S04]  /*11eb0*/  ISETP.NE.AND P0, PT, R0, 0x6, PT ;  /* 0x000000060000780c */ /* 0x000fc80003f05270 */
[----:B------:R-:W-:Y:S02]  /*11ec0*/  SEL R2, RZ, 0x1, P0 ;  /* 0x00000001ff027807 */ /* 0x000fe40000000000 */
[----:B------:R-:W-:Y:S02]  /*11ed0*/  SEL R4, R0, RZ, P0 ;  /* 0x000000ff00047207 */ /* 0x000fe40000000000 */
[----:B------:R-:W-:-:S03]  /*11ee0*/  LOP3.LUT R5, R5, R2, RZ, 0x3c, !PT ;  /* 0x0000000205057212 */ /* 0x000fc600078e3cff */
[----:B------:R-:W-:Y:S01]  /*11ef0*/  IMAD R7, R4, 0x8, R3 ;  /* 0x0000000804077824 */ /* 0x000fe200078e0203 */
[----:B------:R-:W-:-:S04]  /*11f00*/  SHF.L.U32 R0, R5, 0x1f, RZ ;  /* 0x0000001f05007819 */ /* 0x000fc800000006ff */
[----:B------:R-:W0:Y:S02]  /*11f10*/  SYNCS.PHASECHK.TRANS64.TRYWAIT P0, [R7+URZ], R0 ;  /* 0x00000000070075a7 */ /* 0x000e24000800017f */
[----:B0-----:R-:W-:Y:S05]  /*11f20*/  @!P0 BRA `(.L_x_569) ;  /* 0x0000000400208947 */ /* 0x001fea0003800000 */
.L_x_582:
        /* <DEDUP_REMOVED lines=9> */
.L_x_583:
        /* <DEDUP_REMOVED lines=9> */
.L_x_584:
[----:B0-----:R-:W-:-:S05]  /*12050*/  VIADD R0, R4, 0x1 ;  /* 0x0000000104007836 */ /* 0x001fca0000000000 */
[----:B------:R-:W-:-:S04]  /*12060*/  ISETP.NE.AND P0, PT, R0, 0x6, PT ;  /* 0x000000060000780c */ /* 0x000fc80003f05270 */
[----:B------:R-:W-:Y:S02]  /*12070*/  SEL R2, RZ, 0x1, P0 ;  /* 0x00000001ff027807 */ /* 0x000fe40000000000 */
[----:B------:R-:W-:Y:S02]  /*12080*/  SEL R0, R0, RZ, P0 ;  /* 0x000000ff00007207 */ /* 0x000fe40000000000 */
[----:B------:R-:W-:-:S03]  /*12090*/  LOP3.LUT R2, R5, R2, RZ, 0x3c, !PT ;  /* 0x0000000205027212 */ /* 0x000fc600078e3cff */
[----:B------:R-:W-:Y:S01]  /*120a0*/  IMAD R3, R0, 0x8, R3 ;  /* 0x0000000800037824 */ /* 0x000fe200078e0203 */
[----:B------:R-:W-:-:S07]  /*120b0*/  SHF.L.U32 R0, R2, 0x1f, RZ ;  /* 0x0000001f02007819 */ /* 0x000fce00000006ff */
.L_x_572:
[----:B0-----:R0:W1:Y:S02]  /*120c0*/  SYNCS.PHASECHK.TRANS64.TRYWAIT P0, [R3+URZ], R0 ;  /* 0x00000000030075a7 */ /* 0x001064000800017f */
[----:B-1----:R-:W-:Y:S05]  /*120d0*/  @!P0 NANOSLEEP.SYNCS 0x989680 ;  /* 0x009896800000895d */ /* 0x002fea0003900000 */
[----:B------:R-:W1:Y:S02]  /*120e0*/  @!P0 SYNCS.PHASECHK.TRANS64 P0, [R3+URZ], R0 ;  /* 0x00000000030085a7 */ /* 0x000e64000800007f */
[----:B-1----:R-:W-:Y:S05]  /*120f0*/  @!P0 BRA `(.L_x_572) ;  /* 0xfffffffc00f08947 */ /* 0x002fea000383ffff */
.L_x_565:
[----:B------:R-:W-:Y:S05]  /*12100*/  BSYNC B0 ;  /* 0x0000000000007941 */ /* 0x000fea0003800000 */
.L_x_564:
[----:B------:R-:W-:Y:S05]  /*12110*/  EXIT ;  /* 0x000000000000794d */ /* 0x000fea0003800000 */
.L_x_17:
[----:B-1----:R1:W3:Y:S02]  /*12120*/  SYNCS.PHASECHK.TRANS64.TRYWAIT P1, [R3+URZ], R2 ;  /* 0x00000002030075a7 */ /* 0x0022e4000802017f */
[----:B---3--:R-:W-:Y:S05]  /*12130*/  @!P1 NANOSLEEP.SYNCS 0x989680 ;  /* 0x009896800000995d */ /* 0x008fea0003900000 */
[----:B------:R-:W3:Y:S02]  /*12140*/  @!P1 SYNCS.PHASECHK.TRANS64 P1, [R3+URZ], R2 ;  /* 0x00000002030095a7 */ /* 0x000ee4000802007f */
[----:B---3--:R-:W-:Y:S05]  /*12150*/  @!P1 BRA `(.L_x_17) ;  /* 0xfffffffc00f09947 */ /* 0x008fea000383ffff */
[----:B------:R-:W-:Y:S05]  /*12160*/  BRA `(.L_x_16) ;  /* 0xfffffef000d07947 */ /* 0x000fea000383ffff */
.L_x_22:
[----:B-1----:R1:W3:Y:S02]  /*12170*/  SYNCS.PHASECHK.TRANS64.TRYWAIT P1, [R4+URZ], R5 ;  /* 0x00000005040075a7 */ /* 0x0022e4000802017f */
[----:B---3--:R-:W-:Y:S05]  /*12180*/  @!P1 NANOSLEEP.SYNCS 0x989680 ;  /* 0x009896800000995d */ /* 0x008fea0003900000 */
[----:B------:R-:W3:Y:S02]  /*12190*/  @!P1 SYNCS.PHASECHK.TRANS64 P1, [R4+URZ], R5 ;  /* 0x00000005040095a7 */ /* 0x000ee4000802007f */
[----:B---3--:R-:W-:Y:S05]  /*121a0*/  @!P1 BRA `(.L_x_22) ;  /* 0xfffffffc00f09947 */ /* 0x008fea000383ffff */
[----:B------:R-:W-:Y:S05]  /*121b0*/  BRA `(.L_x_21) ;  /* 0xfffffef800747947 */ /* 0x000fea000383ffff */
.L_x_551:
[----:B------:R-:W-:Y:S01]  /*121c0*/  BSSY B1, `(.L_x_573) ;  /* 0x0000006000017945 */ /* 0x000fe20003800000 */
[----:B------:R-:W-:-:S07]  /*121d0*/  IMAD.MOV.U32 R15, RZ, RZ, -0x1 ;  /* 0xffffffffff0f7424 */ /* 0x000fce00078e00ff */
[----:B------:R-:W-:Y:S05]  /*121e0*/  WARPSYNC.COLLECTIVE R15, `(.L_x_574) ;  /* 0x000000000f0c7348 */ /* 0x000fea0003c00000 */
[----:B------:R-:W-:Y:S02]  /*121f0*/  ELECT P6, UR62, PT ;  /* 0x00000000003e782f */ /* 0x000fe400038c0000 */
[----:B------:R-:W-:Y:S01]  /*12200*/  MOV R14, UR62 ;  /* 0x0000003e000e7c02 */ /* 0x000fe20008000f00 */
[----:B------:R-:W-:Y:S10]  /*12210*/  ENDCOLLECTIVE ;  /* 0x000000000000791b */ /* 0x000ff40003800000 */
.L_x_574:
[----:B------:R-:W-:Y:S05]  /*12220*/  BSYNC B1 ;  /* 0x0000000000017941 */ /* 0x000fea0003800000 */
.L_x_573:
[----:B------:R-:W-:Y:S05]  /*12230*/  BRA `(.L_x_575) ;  /* 0xffffffec00d87947 */ /* 0x000fea000383ffff */
.L_x_554:
[----:B0-----:R0:W1:Y:S02]  /*12240*/  SYNCS.PHASECHK.TRANS64.TRYWAIT P1, [R10+URZ+0x30], R5 ;  /* 0x000030050a0075a7 */ /* 0x001064000802017f */
[----:B-1----:R-:W-:Y:S05]  /*12250*/  @!P1 NANOSLEEP.SYNCS 0x989680 ;  /* 0x009896800000995d */ /* 0x002fea0003900000 */
[----:B------:R-:W1:Y:S02]  /*12260*/  @!P1 SYNCS.PHASECHK.TRANS64 P1, [R10+URZ+0x30], R5 ;  /* 0x000030050a0095a7 */ /* 0x000e64000802007f */
[----:B-1----:R-:W-:Y:S05]  /*12270*/  @!P1 BRA `(.L_x_554) ;  /* 0xfffffffc00f09947 */ /* 0x002fea000383ffff */
[----:B------:R-:W-:Y:S05]  /*12280*/  BRA `(.L_x_576) ;  /* 0xfffffff0000c7947 */ /* 0x000fea000383ffff */
.L_x_563:
[----:B------:R-:W-:Y:S01]  /*12290*/  BSSY B0, `(.L_x_577) ;  /* 0x0000006000007945 */ /* 0x000fe20003800000 */
[----:B------:R-:W-:-:S07]  /*122a0*/  IMAD.MOV.U32 R15, RZ, RZ, -0x1 ;  /* 0xffffffffff0f7424 */ /* 0x000fce00078e00ff */
[----:B------:R-:W-:Y:S05]  /*122b0*/  WARPSYNC.COLLECTIVE R15, `(.L_x_578) ;  /* 0x000000000f0c7348 */ /* 0x000fea0003c00000 */
[----:B------:R-:W-:Y:S02]  /*122c0*/  ELECT P6, UR62, PT ;  /* 0x00000000003e782f */ /* 0x000fe400038c0000 */
[----:B------:R-:W-:Y:S01]  /*122d0*/  MOV R14, UR62 ;  /* 0x0000003e000e7c02 */ /* 0x000fe20008000f00 */
[----:B------:R-:W-:Y:S10]  /*122e0*/  ENDCOLLECTIVE ;  /* 0x000000000000791b */ /* 0x000ff40003800000 */
.L_x_578:
[----:B------:R-:W-:Y:S05]  /*122f0*/  BSYNC B0 ;  /* 0x0000000000007941 */ /* 0x000fea0003800000 */
.L_x_577:
[----:B------:R-:W-:Y:S05]  /*12300*/  BRA `(.L_x_579) ;  /* 0xfffffff800847947 */ /* 0x000fea000383ffff */
.L_x_567:
[----:B0-----:R0:W1:Y:S02]  /*12310*/  SYNCS.PHASECHK.TRANS64.TRYWAIT P0, [R5+URZ], R2 ;  /* 0x00000002050075a7 */ /* 0x001064000800017f */
[----:B-1----:R-:W-:Y:S05]  /*12320*/  @!P0 NANOSLEEP.SYNCS 0x989680 ;  /* 0x009896800000895d */ /* 0x002fea0003900000 */
[----:B------:R-:W1:Y:S02]  /*12330*/  @!P0 SYNCS.PHASECHK.TRANS64 P0, [R5+URZ], R2 ;  /* 0x00000002050085a7 */ /* 0x000e64000800007f */
[----:B-1----:R-:W-:Y:S05]  /*12340*/  @!P0 BRA `(.L_x_567) ;  /* 0xfffffffc00f08947 */ /* 0x002fea000383ffff */
[----:B------:R-:W-:Y:S05]  /*12350*/  BRA `(.L_x_580) ;  /* 0xfffffff800ac7947 */ /* 0x000fea000383ffff */
.L_x_568:
[----:B0-----:R0:W1:Y:S02]  /*12360*/  SYNCS.PHASECHK.TRANS64.TRYWAIT P0, [R7+URZ], R0 ;  /* 0x00000000070075a7 */ /* 0x001064000800017f */
[----:B-1----:R-:W-:Y:S05]  /*12370*/  @!P0 NANOSLEEP.SYNCS 0x989680 ;  /* 0x009896800000895d */ /* 0x002fea0003900000 */
[----:B------:R-:W1:Y:S02]  /*12380*/  @!P0 SYNCS.PHASECHK.TRANS64 P0, [R7+URZ], R0 ;  /* 0x00000000070085a7 */ /* 0x000e64000800007f */
[----:B-1----:R-:W-:Y:S05]  /*12390*/  @!P0 BRA `(.L_x_568) ;  /* 0xfffffffc00f08947 */ /* 0x002fea000383ffff */
[----:B------:R-:W-:Y:S05]  /*123a0*/  BRA `(.L_x_581) ;  /* 0xfffffff800bc7947 */ /* 0x000fea000383ffff */
.L_x_569:
[----:B0-----:R0:W1:Y:S02]  /*123b0*/  SYNCS.PHASECHK.TRANS64.TRYWAIT P0, [R7+URZ], R0 ;  /* 0x00000000070075a7 */ /* 0x001064000800017f */
[----:B-1----:R-:W-:Y:S05]  /*123c0*/  @!P0 NANOSLEEP.SYNCS 0x989680 ;  /* 0x009896800000895d */ /* 0x002fea0003900000 */
[----:B------:R-:W1:Y:S02]  /*123d0*/  @!P0 SYNCS.PHASECHK.TRANS64 P0, [R7+URZ], R0 ;  /* 0x00000000070085a7 */ /* 0x000e64000800007f */
[----:B-1----:R-:W-:Y:S05]  /*123e0*/  @!P0 BRA `(.L_x_569) ;  /* 0xfffffffc00f08947 */ /* 0x002fea000383ffff */
[----:B------:R-:W-:Y:S05]  /*123f0*/  BRA `(.L_x_582) ;  /* 0xfffffff800cc7947 */ /* 0x000fea000383ffff */
.L_x_570:
[----:B0-----:R0:W1:Y:S02]  /*12400*/  SYNCS.PHASECHK.TRANS64.TRYWAIT P0, [R7+URZ], R0 ;  /* 0x00000000070075a7 */ /* 0x001064000800017f */
[----:B-1----:R-:W-:Y:S05]  /*12410*/  @!P0 NANOSLEEP.SYNCS 0x989680 ;  /* 0x009896800000895d */ /* 0x002fea0003900000 */
[----:B------:R-:W1:Y:S02]  /*12420*/  @!P0 SYNCS.PHASECHK.TRANS64 P0, [R7+URZ], R0 ;  /* 0x00000000070085a7 */ /* 0x000e64000800007f */
[----:B-1----:R-:W-:Y:S05]  /*12430*/  @!P0 BRA `(.L_x_570) ;  /* 0xfffffffc00f08947 */ /* 0x002fea000383ffff */
[----:B------:R-:W-:Y:S05]  /*12440*/  BRA `(.L_x_583) ;  /* 0xfffffff800dc7947 */ /* 0x000fea000383ffff */
.L_x_571:
[----:B0-----:R0:W1:Y:S02]  /*12450*/  SYNCS.PHASECHK.TRANS64.TRYWAIT P0, [R7+URZ], R0 ;  /* 0x00000000070075a7 */ /* 0x001064000800017f */
[----:B-1----:R-:W-:Y:S05]  /*12460*/  @!P0 NANOSLEEP.SYNCS 0x989680 ;  /* 0x009896800000895d */ /* 0x002fea0003900000 */
[----:B------:R-:W1:Y:S02]  /*12470*/  @!P0 SYNCS.PHASECHK.TRANS64 P0, [R7+URZ], R0 ;  /* 0x00000000070085a7 */ /* 0x000e64000800007f */
[----:B-1----:R-:W-:Y:S05]  /*12480*/  @!P0 BRA `(.L_x_571) ;  /* 0xfffffffc00f08947 */ /* 0x002fea000383ffff */
[----:B------:R-:W-:Y:S05]  /*12490*/  BRA `(.L_x_584) ;  /* 0xfffffff800ec7947 */ /* 0x000fea000383ffff */
.L_x_585:
[----:B------:R-:W-:-:S00]  /*124a0*/  BRA `(.L_x_585) ;  /* 0xfffffffc00fc7947 */ /* 0x000fc0000383ffff */
[----:B------:R-:W-:-:S00]  /*124b0*/  NOP ;  /* 0x0000000000007918 */ /* 0x000fc00000000000 */
        /* <DEDUP_REMOVED lines=12> */
.L_x_586:


//--------------------- .nv.global.init           --------------------------
	.section	.nv.global.init,"aw",@progbits
.nv.global.init:
	.type		$str$22,@object
	.size		$str$22,($str$23 - $str$22)
$str$22:
        /*0000*/ 	.byte	0x6b, 0x5f, 0x74, 0x69, 0x6c, 0x65, 0x5f, 0x63, 0x6f, 0x75, 0x6e, 0x74, 0x20, 0x3e, 0x3d, 0x20
        /*0010*/ 	.byte	0x31, 0x00
	.type		$str$23,@object
	.size		$str$23,(__unnamed_1 - $str$23)
$str$23:
        /*0012*/ 	.byte	0x2f, 0x74, 0x6d, 0x70, 0x2f, 0x63, 0x75, 0x74, 0x6c, 0x61, 0x73, 0x73, 0x5f, 0x73, 0x77, 0x65
        /*0022*/ 	.byte	0x65, 0x70, 0x5f, 0x73, 0x72, 0x63, 0x2f, 0x69, 0x6e, 0x63, 0x6c, 0x75, 0x64, 0x65, 0x2f, 0x63
        /*0032*/ 	.byte	0x75, 0x74, 0x6c, 0x61, 0x73, 0x73, 0x2f, 0x67, 0x65, 0x6d, 0x6d, 0x2f, 0x63, 0x6f, 0x6c, 0x6c
        /*0042*/ 	.byte	0x65, 0x63, 0x74, 0x69, 0x76, 0x65, 0x2f, 0x73, 0x6d, 0x39, 0x30, 0x5f, 0x6d, 0x6d, 0x61, 0x5f
        /*0052*/ 	.byte	0x74, 0x6d, 0x61, 0x5f, 0x67, 0x6d, 0x6d, 0x61, 0x5f, 0x73, 0x73, 0x5f, 0x77, 0x61, 0x72, 0x70
        /*0062*/ 	.byte	0x73, 0x70, 0x65, 0x63, 0x69, 0x61, 0x6c, 0x69, 0x7a, 0x65, 0x64, 0x2e, 0x68, 0x70, 0x70, 0x00
	.type		__unnamed_1,@object
	.size		__unnamed_1,(.L_0 - __unnamed_1)
__unnamed_1:
        /* <DEDUP_REMOVED lines=173> */
        /*0b42*/ 	.byte	0x5d, 0x00
.L_0:


//--------------------- .nv.shared._ZN7cutlass13device_kernelINS_4gemm6kernel13GemmUniversalIN4cute5tupleIJiiiiEEENS1_10collective13CollectiveMmaINS1_34MainloopSm90TmaGmmaWarpSpecializedILi6ENS5_IJNS4_1CILi1EEESB_SB_EEENS1_35KernelTmaWarpSpecializedCooperativeEEENS5_IJNSA_ILi256EEESF_NSA_ILi32EEEEEEaNS5_IJlSB_lEEEaSI_NS4_8TiledMMAINS4_8MMA_AtomIJNS4_4SM904GMMA27MMA_64x256x32_S32S8S8_SS_TNEEEENS4_6LayoutINS5_IJNSA_ILi2EEESB_SB_EEENS5_IJSB_NSA_ILi0EEESS_EEEEENS5_IJNS4_10UnderscoreESV_SV_EEEEENS4_13SM90_TMA_LOADENS4_14ComposedLayoutINS4_7SwizzleILi1ELi4ELi3EEENS4_18smem_ptr_flag_bitsILi8EEENSP_INS5_IJNSA_ILi8EEESG_EEENS5_IJSG_SB_EEEEEEEvNS4_8identityESY_S18_vS19_EENS_8epilogue10collective6detail29Sm90TmaWarpSpecializedAdapterINS1C_15DefaultEpilogueIaSI_SI_NS1B_6thread17LinearCombinationIaLi1EiiLNS1G_9ScaleType4KindE0ELNS_15FloatRoundStyleE2EaEENS1_15EpilogueDefaultEEEEEvvEEEEvNT_6ParamsE --------------------------
	.section	.nv.shared._ZN7cutlass13device_kernelINS_4gemm6kernel13GemmUniversalIN4cute5tupleIJiiiiEEENS1_10collective13CollectiveMmaINS1_34MainloopSm90TmaGmmaWarpSpecializedILi6ENS5_IJNS4_1CILi1EEESB_SB_EEENS1_35KernelTmaWarpSpecializedCooperativeEEENS5_IJNSA_ILi256EEESF_NSA_ILi32EEEEEEaNS5_IJlSB_lEEEaSI_NS4_8TiledMMAINS4_8MMA_AtomIJNS4_4SM904GMMA27MMA_64x256x32_S32S8S8_SS_TNEEEENS4_6LayoutINS5_IJNSA_ILi2EEESB_SB_EEENS5_IJSB_NSA_ILi0EEESS_EEEEENS5_IJNS4_10UnderscoreESV_SV_EEEEENS4_13SM90_TMA_LOADENS4_14ComposedLayoutINS4_7SwizzleILi1ELi4ELi3EEENS4_18smem_ptr_flag_bitsILi8EEENSP_INS5_IJNSA_ILi8EEESG_EEENS5_IJSG_SB_EEEEEEEvNS4_8identityESY_S18_vS19_EENS_8epilogue10collective6detail29Sm90TmaWarpSpecializedAdapterINS1C_15DefaultEpilogueIaSI_SI_NS1B_6thread17LinearCombinationIaLi1EiiLNS1G_9ScaleType4KindE0ELNS_15FloatRoundStyleE2EaEENS1_15EpilogueDefaultEEEEEvvEEEEvNT_6ParamsE,"aw",@nobits
	.sectionflags	@""
	.align	16
	.zero		1024


//--------------------- .nv.shared.reserved.0     --------------------------
	.section	.nv.shared.reserved.0,"aw",@nobits
	.weak		__nv_reservedSMEM_offset_0_alias
	.size		__nv_reservedSMEM_offset_0_alias, 0, 0
	.other		__nv_reservedSMEM_offset_0_alias,@"STO_CUDA_RESERVED_SHARED STV_DEFAULT"
__nv_reservedSMEM_offset_0_alias:
	.zero		0


//--------------------- .nv.global                --------------------------
	.section	.nv.global,"aw",@nobits
.nv.global:
	.type		_ZN40_INTERNAL_dfd26d47_4_k_cu_fa041b0c_315214cute1_E,@object
	.size		_ZN40_INTERNAL_dfd26d47_4_k_cu_fa041b0c_315214cute1_E,(_ZN40_INTERNAL_dfd26d47_4_k_cu_fa041b0c_315214cuda3std3__45__cpo6cbeginE - _ZN40_INTERNAL_dfd26d47_4_k_cu_fa041b0c_315214cute1_E)
_ZN40_INTERNAL_dfd26d47_4_k_cu_fa041b0c_315214cute1_E:
	.zero		1
	.type		_ZN40_INTERNAL_dfd26d47_4_k_cu_fa041b0c_315214cuda3std3__45__cpo6cbeginE,@object
	.size		_ZN40_INTERNAL_dfd26d47_4_k_cu_fa041b0c_315214cuda3std3__45__cpo6cbeginE,(_ZN40_INTERNAL_dfd26d47_4_k_cu_fa041b0c_315214cuda3std3__48in_placeE - _ZN40_INTERNAL_dfd26d47_4_k_cu_fa041b0c_315214cuda3std3__45__cpo6cbeginE)
_ZN40_INTERNAL_dfd26d47_4_k_cu_fa041b0c_315214cuda3std3__45__cpo6cbeginE:
	.zero		1
	.type		_ZN40_INTERNAL_dfd26d47_4_k_cu_fa041b0c_315214cuda3std3__48in_placeE,@object
	.size		_ZN40_INTERNAL_dfd26d47_4_k_cu_fa041b0c_315214cuda3std3__48in_placeE,(_ZN40_INTERNAL_dfd26d47_4_k_cu_fa041b0c_315214cuda3std6ranges3__45__cpo9iter_moveE - _ZN40_INTERNAL_dfd26d47_4_k_cu_fa041b0c_315214cuda3std3__48in_placeE)
_ZN40_INTERNAL_dfd26d47_4_k_cu_fa041b0c_315214cuda3std3__48in_placeE:
	.zero		1
	.type		_ZN40_INTERNAL_dfd26d47_4_k_cu_fa041b0c_315214cuda3std6ranges3__45__cpo9iter_moveE,@object
	.size		_ZN40_INTERNAL_dfd26d47_4_k_cu_fa041b0c_315214cuda3std6ranges3__45__cpo9iter_moveE,(_ZN40_INTERNAL_dfd26d47_4_k_cu_fa041b0c_315214cuda3std3__45__cpo5beginE - _ZN40_INTERNAL_dfd26d47_4_k_cu_fa041b0c_315214cuda3std6ranges3__45__cpo9iter_moveE)
_ZN40_INTERNAL_dfd26d47_4_k_cu_fa041b0c_315214cuda3std6ranges3__45__cpo9iter_moveE:
	.zero		1
	.type		_ZN40_INTERNAL_dfd26d47_4_k_cu_fa041b0c_315214cuda3std3__45__cpo5beginE,@object
	.size		_ZN40_INTERNAL_dfd26d47_4_k_cu_fa041b0c_315214cuda3std3__45__cpo5beginE,(_ZN40_INTERNAL_dfd26d47_4_k_cu_fa041b0c_315214cuda3std3__442_GLOBAL__N__dfd26d47_4_k_cu_fa041b0c_315216ignoreE - _ZN40_INTERNAL_dfd26d47_4_k_cu_fa041b0c_315214cuda3std3__45__cpo5beginE)
_ZN40_INTERNAL_dfd26d47_4_k_cu_fa041b0c_315214cuda3std3__45__cpo5beginE:
	.zero		1
	.type		_ZN40_INTERNAL_dfd26d47_4_k_cu_fa041b0c_315214cuda3std3__442_GLOBAL__N__dfd26d47_4_k_cu_fa041b0c_315216ignoreE,@object
	.size		_ZN40_INTERNAL_dfd26d47_4_k_cu_fa041b0c_315214cuda3std3__442_GLOBAL__N__dfd26d47_4_k_cu_fa041b0c_315216ignoreE,(_ZN40_INTERNAL_dfd26d47_4_k_cu_fa041b0c_315214cute7productE - _ZN40_INTERNAL_dfd26d47_4_k_cu_fa041b0c_315214cuda3std3__442_GLOBAL__N__dfd26d47_4_k_cu_fa041b0c_315216ignoreE)
_ZN40_INTERNAL_dfd26d47_4_k_cu_fa041b0c_315214cuda3std3__442_GLOBAL__N__dfd26d47_4_k_cu_fa041b0c_315216ignoreE:
	.zero		1
	.type		_ZN40_INTERNAL_dfd26d47_4_k_cu_fa041b0c_315214cute7productE,@object
	.size		_ZN40_INTERNAL_dfd26d47_4_k_cu_fa041b0c_315214cute7productE,(_ZN40_INTERNAL_dfd26d47_4_k_cu_fa041b0c_315214cuda3std3__45__cpo3endE - _ZN40_INTERNAL_dfd26d47_4_k_cu_fa041b0c_315214cute7productE)
_ZN40_INTERNAL_dfd26d47_4_k_cu_fa041b0c_315214cute7productE:
	.zero		1
	.type		_ZN40_INTERNAL_dfd26d47_4_k_cu_fa041b0c_315214cuda3std3__45__cpo3endE,@object
	.size		_ZN40_INTERNAL_dfd26d47_4_k_cu_fa041b0c_315214cuda3std3__45__cpo3endE,(_ZN40_INTERNAL_dfd26d47_4_k_cu_fa041b0c_315214cuda3std3__419piecewise_constructE - _ZN40_INTERNAL_dfd26d47_4_k_cu_fa041b0c_315214cuda3std3__45__cpo3endE)
_ZN40_INTERNAL_dfd26d47_4_k_cu_fa041b0c_315214cuda3std3__45__cpo3endE:
	.zero		1
	.type		_ZN40_INTERNAL_dfd26d47_4_k_cu_fa041b0c_315214cuda3std3__419piecewise_constructE,@object
	.size		_ZN40_INTERNAL_dfd26d47_4_k_cu_fa041b0c_315214cuda3std3__419piecewise_constructE,(_ZN40_INTERNAL_dfd26d47_4_k_cu_fa041b0c_315214cuda3std3__45__cpo4cendE - _ZN40_INTERNAL_dfd26d47_4_k_cu_fa041b0c_315214cuda3std3__419piecewise_constructE)
_ZN40_INTERNAL_dfd26d47_4_k_cu_fa041b0c_315214cuda3std3__419piecewise_constructE:
	.zero		1
	.type		_ZN40_INTERNAL_dfd26d47_4_k_cu_fa041b0c_315214cuda3std3__45__cpo4cendE,@object
	.size		_ZN40_INTERNAL_dfd26d47_4_k_cu_fa041b0c_315214cuda3std3__45__cpo4cendE,(_ZN40_INTERNAL_dfd26d47_4_k_cu_fa041b0c_315214cuda3std6ranges3__45__cpo4swapE - _ZN40_INTERNAL_dfd26d47_4_k_cu_fa041b0c_315214cuda3std3__45__cpo4cendE)
_ZN40_INTERNAL_dfd26d47_4_k_cu_fa041b0c_315214cuda3std3__45__cpo4cendE:
	.zero		1
	.type		_ZN40_INTERNAL_dfd26d47_4_k_cu_fa041b0c_315214cuda3std6ranges3__45__cpo4swapE,@object
	.size		_ZN40_INTERNAL_dfd26d47_4_k_cu_fa041b0c_315214cuda3std6ranges3__45__cpo4swapE,(.L_8 - _ZN40_INTERNAL_dfd26d47_4_k_cu_fa041b0c_315214cuda3std6ranges3__45__cpo4swapE)
_ZN40_INTERNAL_dfd26d47_4_k_cu_fa041b0c_315214cuda3std6ranges3__45__cpo4swapE:
	.zero		1
.L_8:


//--------------------- .nv.constant0._ZN7cutlass13device_kernelINS_4gemm6kernel13GemmUniversalIN4cute5tupleIJiiiiEEENS1_10collective13CollectiveMmaINS1_34MainloopSm90TmaGmmaWarpSpecializedILi6ENS5_IJNS4_1CILi1EEESB_SB_EEENS1_35KernelTmaWarpSpecializedCooperativeEEENS5_IJNSA_ILi256EEESF_NSA_ILi32EEEEEEaNS5_IJlSB_lEEEaSI_NS4_8TiledMMAINS4_8MMA_AtomIJNS4_4SM904GMMA27MMA_64x256x32_S32S8S8_SS_TNEEEENS4_6LayoutINS5_IJNSA_ILi2EEESB_SB_EEENS5_IJSB_NSA_ILi0EEESS_EEEEENS5_IJNS4_10UnderscoreESV_SV_EEEEENS4_13SM90_TMA_LOADENS4_14ComposedLayoutINS4_7SwizzleILi1ELi4ELi3EEENS4_18smem_ptr_flag_bitsILi8EEENSP_INS5_IJNSA_ILi8EEESG_EEENS5_IJSG_SB_EEEEEEEvNS4_8identityESY_S18_vS19_EENS_8epilogue10collective6detail29Sm90TmaWarpSpecializedAdapterINS1C_15DefaultEpilogueIaSI_SI_NS1B_6thread17LinearCombinationIaLi1EiiLNS1G_9ScaleType4KindE0ELNS_15FloatRoundStyleE2EaEENS1_15EpilogueDefaultEEEEEvvEEEEvNT_6ParamsE --------------------------
	.section	.nv.constant0._ZN7cutlass13device_kernelINS_4gemm6kernel13GemmUniversalIN4cute5tupleIJiiiiEEENS1_10collective13CollectiveMmaINS1_34MainloopSm90TmaGmmaWarpSpecializedILi6ENS5_IJNS4_1CILi1EEESB_SB_EEENS1_35KernelTmaWarpSpecializedCooperativeEEENS5_IJNSA_ILi256EEESF_NSA_ILi32EEEEEEaNS5_IJlSB_lEEEaSI_NS4_8TiledMMAINS4_8MMA_AtomIJNS4_4SM904GMMA27MMA_64x256x32_S32S8S8_SS_TNEEEENS4_6LayoutINS5_IJNSA_ILi2EEESB_SB_EEENS5_IJSB_NSA_ILi0EEESS_EEEEENS5_IJNS4_10UnderscoreESV_SV_EEEEENS4_13SM90_TMA_LOADENS4_14ComposedLayoutINS4_7SwizzleILi1ELi4ELi3EEENS4_18smem_ptr_flag_bitsILi8EEENSP_INS5_IJNSA_ILi8EEESG_EEENS5_IJSG_SB_EEEEEEEvNS4_8identityESY_S18_vS19_EENS_8epilogue10collective6detail29Sm90TmaWarpSpecializedAdapterINS1C_15DefaultEpilogueIaSI_SI_NS1B_6thread17LinearCombinationIaLi1EiiLNS1G_9ScaleType4KindE0ELNS_15FloatRoundStyleE2EaEENS1_15EpilogueDefaultEEEEEvvEEEEvNT_6ParamsE,"a",@progbits
	.sectionflags	@""
	.align	4
.nv.constant0._ZN7cutlass13device_kernelINS_4gemm6kernel13GemmUniversalIN4cute5tupleIJiiiiEEENS1_10collective13CollectiveMmaINS1_34MainloopSm90TmaGmmaWarpSpecializedILi6ENS5_IJNS4_1CILi1EEESB_SB_EEENS1_35KernelTmaWarpSpecializedCooperativeEEENS5_IJNSA_ILi256EEESF_NSA_ILi32EEEEEEaNS5_IJlSB_lEEEaSI_NS4_8TiledMMAINS4_8MMA_AtomIJNS4_4SM904GMMA27MMA_64x256x32_S32S8S8_SS_TNEEEENS4_6LayoutINS5_IJNSA_ILi2EEESB_SB_EEENS5_IJSB_NSA_ILi0EEESS_EEEEENS5_IJNS4_10UnderscoreESV_SV_EEEEENS4_13SM90_TMA_LOADENS4_14ComposedLayoutINS4_7SwizzleILi1ELi4ELi3EEENS4_18smem_ptr_flag_bitsILi8EEENSP_INS5_IJNSA_ILi8EEESG_EEENS5_IJSG_SB_EEEEEEEvNS4_8identityESY_S18_vS19_EENS_8epilogue10collective6detail29Sm90TmaWarpSpecializedAdapterINS1C_15DefaultEpilogueIaSI_SI_NS1B_6thread17LinearCombinationIaLi1EiiLNS1G_9ScaleType4KindE0ELNS_15FloatRoundStyleE2EaEENS1_15EpilogueDefaultEEEEEvvEEEEvNT_6ParamsE:
	.zero		1664


//--------------------- SYMBOLS --------------------------

	.type		.nv.reservedSmem.offset0,@object
	.size		.nv.reservedSmem.offset0,0x4
	.type		__assertfail,@function
